	.headerflags	@"EF_CUDA_TEXMODE_UNIFIED EF_CUDA_64BIT_ADDRESS EF_CUDA_SM86 EF_CUDA_VIRTUAL_SM(EF_CUDA_SM86)"
	.elftype	@"ET_EXEC"


//--------------------- .nv.info                  --------------------------
	.section	.nv.info,"",@"SHT_CUDA_INFO"
	.align	4


	//----- nvinfo : EIATTR_REGCOUNT
	.align		4
        /*0000*/ 	.byte	0x04, 0x2f
        /*0002*/ 	.short	(.L_5 - .L_4)
	.align		4
.L_4:
        /*0004*/ 	.word	index@(triton_red_fused__softmax__to_copy_add_2)
        /*0008*/ 	.word	0x00000028


	//----- nvinfo : EIATTR_MIN_STACK_SIZE
	.align		4
.L_5:
        /*000c*/ 	.byte	0x04, 0x12
        /*000e*/ 	.short	(.L_7 - .L_6)
	.align		4
.L_6:
        /*0010*/ 	.word	index@($__internal_0_$__cuda_sm70_shflsync_bfly)
        /*0014*/ 	.word	0x00000000


	//----- nvinfo : EIATTR_FRAME_SIZE
	.align		4
.L_7:
        /*0018*/ 	.byte	0x04, 0x11
        /*001a*/ 	.short	(.L_9 - .L_8)
	.align		4
.L_8:
        /*001c*/ 	.word	index@($__internal_0_$__cuda_sm70_shflsync_bfly)
        /*0020*/ 	.word	0x00000000


	//----- nvinfo : EIATTR_MIN_STACK_SIZE
	.align		4
.L_9:
        /*0024*/ 	.byte	0x04, 0x12
        /*0026*/ 	.short	(.L_11 - .L_10)
	.align		4
.L_10:
        /*0028*/ 	.word	index@(triton_red_fused__softmax__to_copy_add_2)
        /*002c*/ 	.word	0x00000000


	//----- nvinfo : EIATTR_FRAME_SIZE
	.align		4
.L_11:
        /*0030*/ 	.byte	0x04, 0x11
        /*0032*/ 	.short	(.L_13 - .L_12)
	.align		4
.L_12:
        /*0034*/ 	.word	index@(triton_red_fused__softmax__to_copy_add_2)
        /*0038*/ 	.word	0x00000000


	//----- nvinfo : EIATTR_MIN_STACK_SIZE
	.align		4
.L_13:
        /*003c*/ 	.byte	0x04, 0x12
        /*003e*/ 	.short	(.L_15 - .L_14)
	.align		4
.L_14:
        /*0040*/ 	.word	index@(triton_red_fused__softmax__to_copy_add_2)
        /*0044*/ 	.word	0x00000000
.L_15:


//--------------------- .nv.info.triton_red_fused__softmax__to_copy_add_2 --------------------------
	.section	.nv.info.triton_red_fused__softmax__to_copy_add_2,"",@"SHT_CUDA_INFO"
	.sectionflags	@""
	.align	4


	//----- nvinfo : EIATTR_CUDA_API_VERSION
	.align		4
        /*0000*/ 	.byte	0x04, 0x37
        /*0002*/ 	.short	(.L_17 - .L_16)
.L_16:
        /*0004*/ 	.word	0x0000007c


	//----- nvinfo : EIATTR_SW2861232_WAR
	.align		4
.L_17:
        /*0008*/ 	.byte	0x01, 0x35
	.zero		2


	//----- nvinfo : EIATTR_PARAM_CBANK
	.align		4
        /*000c*/ 	.byte	0x04, 0x0a
        /*000e*/ 	.short	(.L_19 - .L_18)
	.align		4
.L_18:
        /*0010*/ 	.word	index@(.nv.constant0.triton_red_fused__softmax__to_copy_add_2)
        /*0014*/ 	.short	0x0160
        /*0016*/ 	.short	0x0028


	//----- nvinfo : EIATTR_CBANK_PARAM_SIZE
	.align		4
.L_19:
        /*0018*/ 	.byte	0x03, 0x19
        /*001a*/ 	.short	0x0028


	//----- nvinfo : EIATTR_KPARAM_INFO
	.align		4
        /*001c*/ 	.byte	0x04, 0x17
        /*001e*/ 	.short	(.L_21 - .L_20)
.L_20:
        /*0020*/ 	.word	0x00000000
        /*0024*/ 	.short	0x0005
        /*0026*/ 	.short	0x0020
        /*0028*/ 	.byte	0x00, 0xf4, 0x21, 0x00


	//----- nvinfo : EIATTR_KPARAM_INFO
	.align		4
.L_21:
        /*002c*/ 	.byte	0x04, 0x17
        /*002e*/ 	.short	(.L_23 - .L_22)
.L_22:
        /*0030*/ 	.word	0x00000000
        /*0034*/ 	.short	0x0004
        /*0036*/ 	.short	0x001c
        /*0038*/ 	.byte	0x00, 0xf0, 0x11, 0x00


	//----- nvinfo : EIATTR_KPARAM_INFO
	.align		4
.L_23:
        /*003c*/ 	.byte	0x04, 0x17
        /*003e*/ 	.short	(.L_25 - .L_24)
.L_24:
        /*0040*/ 	.word	0x00000000
        /*0044*/ 	.short	0x0003
        /*0046*/ 	.short	0x0018
        /*0048*/ 	.byte	0x00, 0xf0, 0x11, 0x00


	//----- nvinfo : EIATTR_KPARAM_INFO
	.align		4
.L_25:
        /*004c*/ 	.byte	0x04, 0x17
        /*004e*/ 	.short	(.L_27 - .L_26)
.L_26:
        /*0050*/ 	.word	0x00000000
        /*0054*/ 	.short	0x0002
        /*0056*/ 	.short	0x0010
        /*0058*/ 	.byte	0x00, 0xf4, 0x21, 0x00


	//----- nvinfo : EIATTR_KPARAM_INFO
	.align		4
.L_27:
        /*005c*/ 	.byte	0x04, 0x17
        /*005e*/ 	.short	(.L_29 - .L_28)
.L_28:
        /*0060*/ 	.word	0x00000000
        /*0064*/ 	.short	0x0001
        /*0066*/ 	.short	0x0008
        /*0068*/ 	.byte	0x00, 0xf4, 0x21, 0x00


	//----- nvinfo : EIATTR_KPARAM_INFO
	.align		4
.L_29:
        /*006c*/ 	.byte	0x04, 0x17
        /*006e*/ 	.short	(.L_31 - .L_30)
.L_30:
        /*0070*/ 	.word	0x00000000
        /*0074*/ 	.short	0x0000
        /*0076*/ 	.short	0x0000
        /*0078*/ 	.byte	0x00, 0xf4, 0x21, 0x00


	//----- nvinfo : EIATTR_MAXREG_COUNT
	.align		4
.L_31:
        /*007c*/ 	.byte	0x03, 0x1b
        /*007e*/ 	.short	0x00ff


	//----- nvinfo : EIATTR_EXTERNS
	.align		4
        /*0080*/ 	.byte	0x04, 0x0f
        /*0082*/ 	.short	(.L_33 - .L_32)


	//   ....[0]....
	.align		4
.L_32:
        /*0084*/ 	.word	index@(__assertfail)


	//----- nvinfo : EIATTR_COOP_GROUP_MASK_REGIDS
	.align		4
.L_33:
        /*0088*/ 	.byte	0x04, 0x29
        /*008a*/ 	.short	(.L_35 - .L_34)


	//   ....[0]....
.L_34:
        /*008c*/ 	.word	0xffffffff


	//   ....[1]....
        /*0090*/ 	.word	0xffffffff


	//   ....[2]....
        /*0094*/ 	.word	0xffffffff


	//   ....[3]....
        /*0098*/ 	.word	0xffffffff


	//   ....[4]....
        /*009c*/ 	.word	0xffffffff


	//   ....[5]....
        /*00a0*/ 	.word	0xffffffff


	//   ....[6]....
        /*00a4*/ 	.word	0xffffffff


	//   ....[7]....
        /*00a8*/ 	.word	0xffffffff


	//   ....[8]....
        /*00ac*/ 	.word	0xffffffff


	//   ....[9]....
        /*00b0*/ 	.word	0xffffffff


	//   ....[10]....
        /*00b4*/ 	.word	0xffffffff


	//   ....[11]....
        /*00b8*/ 	.word	0xffffffff


	//   ....[12]....
        /*00bc*/ 	.word	0xffffffff


	//   ....[13]....
        /*00c0*/ 	.word	0xffffffff


	//   ....[14]....
        /*00c4*/ 	.word	0xffffffff


	//   ....[15]....
        /*00c8*/ 	.word	0xffffffff


	//   ....[16]....
        /*00cc*/ 	.word	0xffffffff


	//   ....[17]....
        /*00d0*/ 	.word	0xffffffff


	//   ....[18]....
        /*00d4*/ 	.word	0xffffffff


	//----- nvinfo : EIATTR_COOP_GROUP_INSTR_OFFSETS
	.align		4
.L_35:
        /*00d8*/ 	.byte	0x04, 0x28
        /*00da*/ 	.short	(.L_37 - .L_36)


	//   ....[0]....
.L_36:
        /*00dc*/ 	.word	0x00001ab0


	//   ....[1]....
        /*00e0*/ 	.word	0x00001b00


	//   ....[2]....
        /*00e4*/ 	.word	0x00001b40


	//   ....[3]....
        /*00e8*/ 	.word	0x00001b80


	//   ....[4]....
        /*00ec*/ 	.word	0x00001bc0


	//   ....[5]....
        /*00f0*/ 	.word	0x00001c50


	//   ....[6]....
        /*00f4*/ 	.word	0x00001cb0


	//   ....[7]....
        /*00f8*/ 	.word	0x00001f30


	//   ....[8]....
        /*00fc*/ 	.word	0x00001f50


	//   ....[9]....
        /*0100*/ 	.word	0x00001f70


	//   ....[10]....
        /*0104*/ 	.word	0x00001f90


	//   ....[11]....
        /*0108*/ 	.word	0x00001fc0


	//   ....[12]....
        /*010c*/ 	.word	0x00002010


	//   ....[13]....
        /*0110*/ 	.word	0x00002030


	//   ....[14]....
        /*0114*/ 	.word	0x000025f0


	//   ....[15]....
        /*0118*/ 	.word	0x00002660


	//   ....[16]....
        /*011c*/ 	.word	0x000026c0


	//   ....[17]....
        /*0120*/ 	.word	0x00002720


	//   ....[18]....
        /*0124*/ 	.word	0x000027a0


	//----- nvinfo : EIATTR_SYSCALL_OFFSETS
	.align		4
.L_37:
        /*0128*/ 	.byte	0x04, 0x46
        /*012a*/ 	.short	(.L_39 - .L_38)


	//   ....[0]....
.L_38:
        /*012c*/ 	.word	0x00000f00


	//----- nvinfo : EIATTR_EXIT_INSTR_OFFSETS
	.align		4
.L_39:
        /*0130*/ 	.byte	0x04, 0x1c
        /*0132*/ 	.short	(.L_41 - .L_40)


	//   ....[0]....
.L_40:
        /*0134*/ 	.word	0x000025a0


	//----- nvinfo : EIATTR_REQNTID
	.align		4
.L_41:
        /*0138*/ 	.byte	0x04, 0x10
        /*013a*/ 	.short	(.L_43 - .L_42)
.L_42:
        /*013c*/ 	.word	0x00000080
        /*0140*/ 	.word	0x00000001
        /*0144*/ 	.word	0x00000001


	//----- nvinfo : EIATTR_CRS_STACK_SIZE
	.align		4
.L_43:
        /*0148*/ 	.byte	0x04, 0x1e
        /*014a*/ 	.short	(.L_45 - .L_44)
.L_44:
        /*014c*/ 	.word	0x00000000
.L_45:


//--------------------- .nv.callgraph             --------------------------
	.section	.nv.callgraph,"",@"SHT_CUDA_CALLGRAPH"
	.align	4
	.sectionentsize	8
	.align		4
        /*0000*/ 	.word	0x00000000
	.align		4
        /*0004*/ 	.word	0xffffffff
	.align		4
        /*0008*/ 	.word	index@(triton_red_fused__softmax__to_copy_add_2)
	.align		4
        /*000c*/ 	.word	index@(__assertfail)
	.align		4
        /*0010*/ 	.word	0x00000000
	.align		4
        /*0014*/ 	.word	0xfffffffe
	.align		4
        /*0018*/ 	.word	0x00000000
	.align		4
        /*001c*/ 	.word	0xfffffffd
	.align		4
        /*0020*/ 	.word	0x00000000
	.align		4
        /*0024*/ 	.word	0xfffffffc


//--------------------- .nv.rel.action            --------------------------
	.section	.nv.rel.action,"",@"SHT_CUDA_RELOCINFO"
	.align	8
	.sectionentsize	8
        /*0000*/ 	.byte	0x73, 0x00, 0x00, 0x00, 0x00, 0x00, 0x00, 0x00, 0x00, 0x00, 0x00, 0x11, 0x25, 0x00, 0x05, 0x36


//--------------------- .nv.constant4             --------------------------
	.section	.nv.constant4,"a",@progbits
	.align	8
	.align		8
.nv.constant4:
        /*0000*/ 	.dword	__assertfail
	.align		8
        /*0008*/ 	.dword	assertFunc_0
	.align		8
        /*0010*/ 	.dword	assertFile_0
	.align		8
        /*0018*/ 	.dword	assertMessage_0
	.align		8
        /*0020*/ 	.dword	_$_str


//--------------------- .nv.constant0.triton_red_fused__softmax__to_copy_add_2 --------------------------
	.section	.nv.constant0.triton_red_fused__softmax__to_copy_add_2,"a",@progbits
	.sectionflags	@""
	.align	4
.nv.constant0.triton_red_fused__softmax__to_copy_add_2:
	.zero		392


//--------------------- .text.triton_red_fused__softmax__to_copy_add_2 --------------------------
	.section	.text.triton_red_fused__softmax__to_copy_add_2,"ax",@progbits
	.sectionflags	@"SHF_BARRIERS=1"
	.sectioninfo	@"SHI_REGISTERS=40"
	.align	128
        .global         triton_red_fused__softmax__to_copy_add_2
        .type           triton_red_fused__softmax__to_copy_add_2,@function
        .size           triton_red_fused__softmax__to_copy_add_2,(.L_x_4 - triton_red_fused__softmax__to_copy_add_2)
        .other          triton_red_fused__softmax__to_copy_add_2,@"STO_CUDA_ENTRY STV_DEFAULT"
triton_red_fused__softmax__to_copy_add_2:
.text.triton_red_fused__softmax__to_copy_add_2:
[----:B------:R-:W-:Y:S02]  /*0000*/  IMAD.MOV.U32 R1, RZ, RZ, c[0x0][0x28] ;  /* 0x00000a00ff017624 */ /* 0x000fe400078e00ff */
[----:B------:R-:W0:Y:S01]  /*0010*/  S2R R16, SR_TID.X ;  /* 0x0000000000107919 */ /* 0x000e220000002100 */
[----:B------:R-:W-:Y:S01]  /*0020*/  IMAD.MOV.U32 R2, RZ, RZ, 0x2 ;  /* 0x00000002ff027424 */ /* 0x000fe200078e00ff */
[----:B------:R-:W-:Y:S02]  /*0030*/  ULDC.64 UR4, c[0x0][0x118] ;  /* 0x0000460000047ab9 */ /* 0x000fe40000000a00 */
[----:B------:R-:W1:Y:S01]  /*0040*/  S2R R9, SR_CTAID.X ;  /* 0x0000000000097919 */ /* 0x000e620000002500 */
[----:B0-----:R-:W-:-:S05]  /*0050*/  IMAD.SHL.U32 R33, R16, 0x4, RZ ;  /* 0x0000000410217824 */ /* 0x001fca00078e00ff */
[----:B------:R-:W-:-:S05]  /*0060*/  LOP3.LUT R33, R33, 0x1fc, RZ, 0xc0, !PT ;  /* 0x000001fc21217812 */ /* 0x000fca00078ec0ff */
[----:B-1----:R-:W-:-:S04]  /*0070*/  IMAD R17, R9, 0x200, R33 ;  /* 0x0000020009117824 */ /* 0x002fc800078e0221 */
[----:B------:R-:W-:-:S06]  /*0080*/  IMAD.WIDE R2, R17, R2, c[0x0][0x160] ;  /* 0x0000580011027625 */ /* 0x000fcc00078e0202 */
[----:B------:R-:W2:Y:S01]  /*0090*/  LDG.E.EL.64 R2, [R2.64] ;  /* 0x0000000402027981 */ /* 0x000ea2000c2e1b00 */
[----:B------:R-:W-:Y:S01]  /*00a0*/  SHF.R.S32.HI R32, RZ, 0x1f, R9 ;  /* 0x0000001fff207819 */ /* 0x000fe20000011409 */
[----:B------:R-:W-:Y:S01]  /*00b0*/  IMAD.SHL.U32 R33, R33, 0x2, RZ ;  /* 0x0000000221217824 */ /* 0x000fe200078e00ff */
[----:B------:R-:W-:Y:S02]  /*00c0*/  LOP3.LUT R5, R16, 0x7f, RZ, 0xc0, !PT ;  /* 0x0000007f10057812 */ /* 0x000fe400078ec0ff */
[----:B------:R-:W-:Y:S02]  /*00d0*/  LEA.HI R32, R32, R9, RZ, 0x9 ;  /* 0x0000000920207211 */ /* 0x000fe400078f48ff */
[----:B------:R-:W-:Y:S02]  /*00e0*/  LOP3.LUT R7, R5, 0x80, RZ, 0xfc, !PT ;  /* 0x0000008005077812 */ /* 0x000fe400078efcff */
[----:B------:R-:W-:-:S05]  /*00f0*/  LOP3.LUT R0, R32, 0xfffffe00, RZ, 0xc0, !PT ;  /* 0xfffffe0020007812 */ /* 0x000fca00078ec0ff */
[----:B------:R-:W-:Y:S01]  /*0100*/  IMAD.IADD R0, R9, 0x1, -R0 ;  /* 0x0000000109007824 */ /* 0x000fe200078e0a00 */
[----:B------:R-:W-:-:S03]  /*0110*/  LOP3.LUT R9, R5, 0x100, RZ, 0xfc, !PT ;  /* 0x0000010005097812 */ /* 0x000fc600078efcff */
[--C-:B------:R-:W-:Y:S02]  /*0120*/  IMAD.IADD R8, R7, 0x1, -R0.reuse ;  /* 0x0000000107087824 */ /* 0x100fe400078e0a00 */
[--C-:B------:R-:W-:Y:S02]  /*0130*/  IMAD.IADD R6, R9, 0x1, -R0.reuse ;  /* 0x0000000109067824 */ /* 0x100fe400078e0a00 */
[----:B------:R-:W-:Y:S01]  /*0140*/  IMAD.IADD R12, R5, 0x1, -R0 ;  /* 0x00000001050c7824 */ /* 0x000fe200078e0a00 */
[----:B------:R-:W-:Y:S02]  /*0150*/  IABS R31, R8 ;  /* 0x00000008001f7213 */ /* 0x000fe40000000000 */
[----:B------:R-:W-:Y:S02]  /*0160*/  IABS R30, R6 ;  /* 0x00000006001e7213 */ /* 0x000fe40000000000 */
[----:B------:R-:W-:Y:S02]  /*0170*/  I2FP.F32.S32 R29, R31 ;  /* 0x0000001f001d7245 */ /* 0x000fe40000201400 */
[----:B------:R-:W-:-:S02]  /*0180*/  I2FP.F32.S32 R28, R30 ;  /* 0x0000001e001c7245 */ /* 0x000fc40000201400 */
[----:B------:R-:W-:Y:S01]  /*0190*/  LOP3.LUT R5, R5, 0x180, RZ, 0xfc, !PT ;  /* 0x0000018005057812 */ /* 0x000fe200078efcff */
[----:B------:R-:W-:Y:S01]  /*01a0*/  FMUL R29, R29, 0.125 ;  /* 0x3e0000001d1d7820 */ /* 0x000fe20000400000 */
[----:B------:R-:W-:Y:S01]  /*01b0*/  IABS R27, R12 ;  /* 0x0000000c001b7213 */ /* 0x000fe20000000000 */
[----:B------:R-:W-:Y:S01]  /*01c0*/  FMUL R28, R28, 0.125 ;  /* 0x3e0000001c1c7820 */ /* 0x000fe20000400000 */
[----:B------:R-:W-:Y:S01]  /*01d0*/  ISETP.GT.AND P4, PT, R6, RZ, PT ;  /* 0x000000ff0600720c */ /* 0x000fe20003f84270 */
[----:B------:R-:W-:Y:S01]  /*01e0*/  IMAD.IADD R0, R5, 0x1, -R0 ;  /* 0x0000000105007824 */ /* 0x000fe200078e0a00 */
[----:B------:R-:W-:Y:S02]  /*01f0*/  FSETP.GEU.AND P2, PT, R29, 1.175494350822287508e-38, PT ;  /* 0x008000001d00780b */ /* 0x000fe40003f4e000 */
[----:B------:R-:W-:Y:S02]  /*0200*/  FSETP.GEU.AND P3, PT, R28, 1.175494350822287508e-38, PT ;  /* 0x008000001c00780b */ /* 0x000fe40003f6e000 */
[----:B------:R-:W-:-:S02]  /*0210*/  I2FP.F32.S32 R25, R27 ;  /* 0x0000001b00197245 */ /* 0x000fc40000201400 */
[----:B------:R-:W-:Y:S02]  /*0220*/  IABS R26, R0 ;  /* 0x00000000001a7213 */ /* 0x000fe40000000000 */
[----:B------:R-:W-:Y:S01]  /*0230*/  FSEL R22, RZ, -23, P2 ;  /* 0xc1b80000ff167808 */ /* 0x000fe20001000000 */
[----:B------:R-:W-:Y:S01]  /*0240*/  FMUL R25, R25, 0.125 ;  /* 0x3e00000019197820 */ /* 0x000fe20000400000 */
[----:B------:R-:W-:Y:S02]  /*0250*/  I2FP.F32.S32 R24, R26 ;  /* 0x0000001a00187245 */ /* 0x000fe40000201400 */
[----:B------:R-:W-:Y:S01]  /*0260*/  SEL R35, RZ, 0x10, !P4 ;  /* 0x00000010ff237807 */ /* 0x000fe20006000000 */
[----:B------:R-:W-:Y:S01]  /*0270*/  @!P2 FMUL R29, R29, 8388608 ;  /* 0x4b0000001d1da820 */ /* 0x000fe20000400000 */
[----:B------:R-:W-:Y:S01]  /*0280*/  FSETP.GEU.AND P0, PT, R25, 1.175494350822287508e-38, PT ;  /* 0x008000001900780b */ /* 0x000fe20003f0e000 */
[----:B------:R-:W-:Y:S01]  /*0290*/  @!P3 FMUL R28, R28, 8388608 ;  /* 0x4b0000001c1cb820 */ /* 0x000fe20000400000 */
[----:B------:R-:W-:Y:S01]  /*02a0*/  FMUL R24, R24, 0.125 ;  /* 0x3e00000018187820 */ /* 0x000fe20000400000 */
[----:B------:R-:W-:-:S02]  /*02b0*/  ISETP.GT.AND P2, PT, R8, RZ, PT ;  /* 0x000000ff0800720c */ /* 0x000fc40003f44270 */
[----:B------:R-:W-:Y:S02]  /*02c0*/  IADD3 R4, R29, -0x3f2aaaab, RZ ;  /* 0xc0d555551d047810 */ /* 0x000fe40007ffe0ff */
[----:B------:R-:W-:Y:S02]  /*02d0*/  IADD3 R9, R28, -0x3f2aaaab, RZ ;  /* 0xc0d555551c097810 */ /* 0x000fe40007ffe0ff */
[----:B------:R-:W-:Y:S01]  /*02e0*/  LOP3.LUT R10, R4, 0xff800000, RZ, 0xc0, !PT ;  /* 0xff800000040a7812 */ /* 0x000fe200078ec0ff */
[----:B------:R-:W-:Y:S01]  /*02f0*/  IMAD.MOV.U32 R4, RZ, RZ, 0x3e055027 ;  /* 0x3e055027ff047424 */ /* 0x000fe200078e00ff */
[----:B------:R-:W-:Y:S02]  /*0300*/  LOP3.LUT R9, R9, 0xff800000, RZ, 0xc0, !PT ;  /* 0xff80000009097812 */ /* 0x000fe400078ec0ff */
[----:B------:R-:W-:Y:S01]  /*0310*/  FSETP.GEU.AND P1, PT, R24, 1.175494350822287508e-38, PT ;  /* 0x008000001800780b */ /* 0x000fe20003f2e000 */
[----:B------:R-:W-:Y:S01]  /*0320*/  IMAD.IADD R7, R29, 0x1, -R10 ;  /* 0x000000011d077824 */ /* 0x000fe200078e0a0a */
[----:B------:R-:W-:Y:S01]  /*0330*/  @!P0 FMUL R25, R25, 8388608 ;  /* 0x4b00000019198820 */ /* 0x000fe20000400000 */
[----:B------:R-:W-:Y:S01]  /*0340*/  IMAD.IADD R5, R28, 0x1, -R9 ;  /* 0x000000011c057824 */ /* 0x000fe200078e0a09 */
[----:B------:R-:W-:Y:S01]  /*0350*/  I2FP.F32.S32 R11, R10 ;  /* 0x0000000a000b7245 */ /* 0x000fe20000201400 */
[----:B------:R-:W-:Y:S01]  /*0360*/  FADD R7, R7, -1 ;  /* 0xbf80000007077421 */ /* 0x000fe20000000000 */
[----:B------:R-:W-:Y:S01]  /*0370*/  FSEL R8, RZ, -23, P3 ;  /* 0xc1b80000ff087808 */ /* 0x000fe20001800000 */
[----:B------:R-:W-:Y:S01]  /*0380*/  FADD R5, R5, -1 ;  /* 0xbf80000005057421 */ /* 0x000fe20000000000 */
[----:B------:R-:W-:Y:S01]  /*0390*/  IADD3 R10, R25, -0x3f2aaaab, RZ ;  /* 0xc0d55555190a7810 */ /* 0x000fe20007ffe0ff */
[-C--:B------:R-:W-:Y:S01]  /*03a0*/  FFMA.FTZ R14, R7, -R4.reuse, 0.14084610342979431152 ;  /* 0x3e1039f6070e7423 */ /* 0x080fe20000010804 */
[----:B------:R-:W-:Y:S01]  /*03b0*/  I2FP.F32.S32 R9, R9 ;  /* 0x0000000900097245 */ /* 0x000fe20000201400 */
[----:B------:R-:W-:Y:S01]  /*03c0*/  FFMA.FTZ R18, R5, -R4, 0.14084610342979431152 ;  /* 0x3e1039f605127423 */ /* 0x000fe20000010804 */
[----:B------:R-:W-:Y:S01]  /*03d0*/  LOP3.LUT R10, R10, 0xff800000, RZ, 0xc0, !PT ;  /* 0xff8000000a0a7812 */ /* 0x000fe200078ec0ff */
[----:B------:R-:W-:Y:S01]  /*03e0*/  FFMA.FTZ R14, R7, R14, -0.12148627638816833496 ;  /* 0xbdf8cdcc070e7423 */ /* 0x000fe2000001000e */
[----:B------:R-:W-:Y:S01]  /*03f0*/  @!P1 FMUL R24, R24, 8388608 ;  /* 0x4b00000018189820 */ /* 0x000fe20000400000 */
[----:B------:R-:W-:Y:S01]  /*0400*/  FFMA.FTZ R18, R5, R18, -0.12148627638816833496 ;  /* 0xbdf8cdcc05127423 */ /* 0x000fe20000010012 */
[----:B------:R-:W-:Y:S01]  /*0410*/  FFMA.FTZ R22, R11, 1.1920928955078125e-07, R22 ;  /* 0x340000000b167823 */ /* 0x000fe20000010016 */
[----:B------:R-:W-:Y:S01]  /*0420*/  FFMA.FTZ R14, R7, R14, 0.13980610668659210205 ;  /* 0x3e0f2955070e7423 */ /* 0x000fe2000001000e */
[----:B------:R-:W-:Y:S01]  /*0430*/  IMAD.IADD R11, R25, 0x1, -R10 ;  /* 0x00000001190b7824 */ /* 0x000fe200078e0a0a */
[----:B------:R-:W-:Y:S01]  /*0440*/  FFMA.FTZ R18, R5, R18, 0.13980610668659210205 ;  /* 0x3e0f295505127423 */ /* 0x000fe20000010012 */
[----:B------:R-:W-:Y:S01]  /*0450*/  FFMA.FTZ R23, R9, 1.1920928955078125e-07, R8 ;  /* 0x3400000009177823 */ /* 0x000fe20000010008 */
[----:B------:R-:W-:Y:S01]  /*0460*/  FFMA.FTZ R14, R7, R14, -0.16684235632419586182 ;  /* 0xbe2ad8b9070e7423 */ /* 0x000fe2000001000e */
[C---:B------:R-:W-:Y:S01]  /*0470*/  IADD3 R9, R24.reuse, -0x3f2aaaab, RZ ;  /* 0xc0d5555518097810 */ /* 0x040fe20007ffe0ff */
[----:B------:R-:W-:Y:S01]  /*0480*/  FFMA.FTZ R18, R5, R18, -0.16684235632419586182 ;  /* 0xbe2ad8b905127423 */ /* 0x000fe20000010012 */
[----:B------:R-:W-:Y:S01]  /*0490*/  FADD R11, R11, -1 ;  /* 0xbf8000000b0b7421 */ /* 0x000fe20000000000 */
[----:B------:R-:W-:Y:S01]  /*04a0*/  FFMA.FTZ R14, R7, R14, 0.20012299716472625732 ;  /* 0x3e4ced0b070e7423 */ /* 0x000fe2000001000e */
[----:B------:R-:W-:Y:S01]  /*04b0*/  LOP3.LUT R9, R9, 0xff800000, RZ, 0xc0, !PT ;  /* 0xff80000009097812 */ /* 0x000fe200078ec0ff */
[----:B------:R-:W-:Y:S01]  /*04c0*/  FFMA.FTZ R18, R5, R18, 0.20012299716472625732 ;  /* 0x3e4ced0b05127423 */ /* 0x000fe20000010012 */
[----:B------:R-:W-:Y:S01]  /*04d0*/  FFMA.FTZ R8, R11, -R4, 0.14084610342979431152 ;  /* 0x3e1039f60b087423 */ /* 0x000fe20000010804 */
[----:B------:R-:W-:Y:S01]  /*04e0*/  FFMA.FTZ R14, R7, R14, -0.24999669194221496582 ;  /* 0xbe7fff22070e7423 */ /* 0x000fe2000001000e */
[----:B------:R-:W-:Y:S01]  /*04f0*/  ISETP.GE.U32.AND P5, PT, R29, 0x7f800000, PT ;  /* 0x7f8000001d00780c */ /* 0x000fe20003fa6070 */
[----:B------:R-:W-:Y:S01]  /*0500*/  FFMA.FTZ R18, R5, R18, -0.24999669194221496582 ;  /* 0xbe7fff2205127423 */ /* 0x000fe20000010012 */
[----:B------:R-:W-:Y:S01]  /*0510*/  IMAD.IADD R13, R24, 0x1, -R9 ;  /* 0x00000001180d7824 */ /* 0x000fe200078e0a09 */
[----:B------:R-:W-:Y:S01]  /*0520*/  FFMA.FTZ R14, R7, R14, 0.33333182334899902344 ;  /* 0x3eaaaa78070e7423 */ /* 0x000fe2000001000e */
[----:B------:R-:W-:Y:S01]  /*0530*/  ISETP.GE.U32.AND P3, PT, R28, 0x7f800000, PT ;  /* 0x7f8000001c00780c */ /* 0x000fe20003f66070 */
[----:B------:R-:W-:Y:S01]  /*0540*/  FFMA.FTZ R18, R5, R18, 0.33333182334899902344 ;  /* 0x3eaaaa7805127423 */ /* 0x000fe20000010012 */
[----:B------:R-:W-:Y:S01]  /*0550*/  FADD R13, R13, -1 ;  /* 0xbf8000000d0d7421 */ /* 0x000fe20000000000 */
[----:B------:R-:W-:Y:S01]  /*0560*/  FFMA.FTZ R14, R7, R14, -0.5 ;  /* 0xbf000000070e7423 */ /* 0x000fe2000001000e */
[----:B------:R-:W-:Y:S01]  /*0570*/  I2FP.F32.S32 R10, R10 ;  /* 0x0000000a000a7245 */ /* 0x000fe20000201400 */
[----:B------:R-:W-:Y:S01]  /*0580*/  FFMA.FTZ R18, R5, R18, -0.5 ;  /* 0xbf00000005127423 */ /* 0x000fe20000010012 */
[----:B------:R-:W-:Y:S01]  /*0590*/  FFMA.FTZ R20, R13, -R4, 0.14084610342979431152 ;  /* 0x3e1039f60d147423 */ /* 0x000fe20000010804 */
[----:B------:R-:W-:Y:S01]  /*05a0*/  FMUL R14, R7, R14 ;  /* 0x0000000e070e7220 */ /* 0x000fe20000400000 */
[----:B------:R-:W-:Y:S01]  /*05b0*/  SEL R34, RZ, 0x10, !P2 ;  /* 0x00000010ff227807 */ /* 0x000fe20005000000 */
[----:B------:R-:W-:Y:S01]  /*05c0*/  FMUL R18, R5, R18 ;  /* 0x0000001205127220 */ /* 0x000fe20000400000 */
[----:B------:R-:W-:Y:S01]  /*05d0*/  FFMA.FTZ R20, R13, R20, -0.12148627638816833496 ;  /* 0xbdf8cdcc0d147423 */ /* 0x000fe20000010014 */
[----:B------:R-:W-:Y:S01]  /*05e0*/  FFMA.FTZ R7, R7, R14, R7 ;  /* 0x0000000e07077223 */ /* 0x000fe20000010007 */
[----:B------:R-:W-:Y:S01]  /*05f0*/  FFMA.FTZ R14, R11, R8, -0.12148627638816833496 ;  /* 0xbdf8cdcc0b0e7423 */ /* 0x000fe20000010008 */
[----:B------:R-:W-:Y:S01]  /*0600*/  IMAD.MOV.U32 R8, RZ, RZ, 0x7f800000 ;  /* 0x7f800000ff087424 */ /* 0x000fe200078e00ff */
[----:B------:R-:W-:Y:S01]  /*0610*/  FFMA.FTZ R18, R5, R18, R5 ;  /* 0x0000001205127223 */ /* 0x000fe20000010005 */
[----:B------:R-:W-:Y:S01]  /*0620*/  FFMA.FTZ R22, R22, 0.69314718246459960938, R7 ;  /* 0x3f31721816167823 */ /* 0x000fe20000010007 */
[----:B------:R-:W-:Y:S01]  /*0630*/  FFMA.FTZ R20, R13, R20, 0.13980610668659210205 ;  /* 0x3e0f29550d147423 */ /* 0x000fe20000010014 */
[----:B------:R-:W-:Y:S01]  /*0640*/  FFMA.FTZ R15, R29, R8, +INF ;  /* 0x7f8000001d0f7423 */ /* 0x000fe20000010008 */
[----:B------:R-:W-:Y:S01]  /*0650*/  FFMA.FTZ R23, R23, 0.69314718246459960938, R18 ;  /* 0x3f31721817177823 */ /* 0x000fe20000010012 */
[C---:B------:R-:W-:Y:S01]  /*0660*/  FFMA.FTZ R18, R11.reuse, R14, 0.13980610668659210205 ;  /* 0x3e0f29550b127423 */ /* 0x040fe2000001000e */
[----:B------:R-:W-:Y:S01]  /*0670*/  IMAD.MOV.U32 R7, RZ, RZ, R22 ;  /* 0x000000ffff077224 */ /* 0x000fe200078e0016 */
[----:B------:R-:W-:Y:S01]  /*0680*/  FFMA.FTZ R14, R28, R8, +INF ;  /* 0x7f8000001c0e7423 */ /* 0x000fe20000010008 */
[--C-:B------:R-:W-:Y:S01]  /*0690*/  @P5 IMAD.MOV.U32 R7, RZ, RZ, R15.reuse ;  /* 0x000000ffff075224 */ /* 0x100fe200078e000f */
[----:B------:R-:W-:Y:S01]  /*06a0*/  FFMA.FTZ R18, R11, R18, -0.16684235632419586182 ;  /* 0xbe2ad8b90b127423 */ /* 0x000fe20000010012 */
[----:B------:R-:W-:Y:S01]  /*06b0*/  MOV R4, R23 ;  /* 0x0000001700047202 */ /* 0x000fe20000000f00 */
[--C-:B------:R-:W-:Y:S01]  /*06c0*/  @P3 IMAD.MOV.U32 R4, RZ, RZ, R14.reuse ;  /* 0x000000ffff043224 */ /* 0x100fe200078e000e */
[----:B------:R-:W-:Y:S01]  /*06d0*/  FMUL.M8 R7, R7, 0.36067375540733337402 ;  /* 0x3eb8aa3b07077820 */ /* 0x000fe20000700000 */
[----:B------:R-:W-:Y:S01]  /*06e0*/  FFMA.FTZ R18, R11, R18, 0.20012299716472625732 ;  /* 0x3e4ced0b0b127423 */ /* 0x000fe20000010012 */
[----:B------:R-:W-:Y:S01]  /*06f0*/  FFMA.FTZ R20, R13, R20, -0.16684235632419586182 ;  /* 0xbe2ad8b90d147423 */ /* 0x000fe20000010014 */
[----:B------:R-:W-:Y:S01]  /*0700*/  FMUL.M8 R4, R4, 0.36067375540733337402 ;  /* 0x3eb8aa3b04047820 */ /* 0x000fe20000700000 */
[----:B------:R-:W-:Y:S01]  /*0710*/  @P5 IMAD.MOV.U32 R22, RZ, RZ, R15 ;  /* 0x000000ffff165224 */ /* 0x000fe200078e000f */
[----:B------:R-:W-:Y:S01]  /*0720*/  FFMA.FTZ R18, R11, R18, -0.24999669194221496582 ;  /* 0xbe7fff220b127423 */ /* 0x000fe20000010012 */
[----:B------:R-:W0:Y:S01]  /*0730*/  F2I.S64.TRUNC R6, R7 ;  /* 0x0000000700067311 */ /* 0x000e22000020d900 */
[----:B------:R-:W-:Y:S01]  /*0740*/  FFMA.FTZ R20, R13, R20, 0.20012299716472625732 ;  /* 0x3e4ced0b0d147423 */ /* 0x000fe20000010014 */
[----:B------:R-:W-:Y:S01]  /*0750*/  ISETP.GE.U32.AND P5, PT, R31, 0x8, PT ;  /* 0x000000081f00780c */ /* 0x000fe20003fa6070 */
[----:B------:R-:W-:Y:S01]  /*0760*/  FFMA.FTZ R18, R11, R18, 0.33333182334899902344 ;  /* 0x3eaaaa780b127423 */ /* 0x000fe20000010012 */
[----:B------:R-:W-:Y:S01]  /*0770*/  ISETP.GE.U32.AND P2, PT, R25, 0x7f800000, PT ;  /* 0x7f8000001900780c */ /* 0x000fe20003f46070 */
[----:B------:R-:W-:Y:S01]  /*0780*/  FFMA.FTZ R20, R13, R20, -0.24999669194221496582 ;  /* 0xbe7fff220d147423 */ /* 0x000fe20000010014 */
[----:B------:R-:W-:Y:S01]  /*0790*/  @P3 IMAD.MOV.U32 R23, RZ, RZ, R14 ;  /* 0x000000ffff173224 */ /* 0x000fe200078e000e */
[----:B------:R-:W-:Y:S01]  /*07a0*/  FFMA.FTZ R18, R11, R18, -0.5 ;  /* 0xbf0000000b127423 */ /* 0x000fe20000010012 */
[----:B------:R-:W1:Y:S01]  /*07b0*/  F2I.S64.TRUNC R4, R4 ;  /* 0x0000000400047311 */ /* 0x000e62000020d900 */
[----:B------:R-:W-:-:S02]  /*07c0*/  FFMA.FTZ R20, R13, R20, 0.33333182334899902344 ;  /* 0x3eaaaa780d147423 */ /* 0x000fc40000010014 */
[----:B------:R-:W-:Y:S02]  /*07d0*/  FMUL R18, R11, R18 ;  /* 0x000000120b127220 */ /* 0x000fe40000400000 */
[----:B------:R-:W-:Y:S02]  /*07e0*/  FFMA.FTZ R20, R13, R20, -0.5 ;  /* 0xbf0000000d147423 */ /* 0x000fe40000010014 */
[----:B------:R-:W-:Y:S01]  /*07f0*/  FFMA.FTZ R19, R11, R18, R11 ;  /* 0x000000120b137223 */ /* 0x000fe2000001000b */
[----:B0-----:R-:W-:Y:S01]  /*0800*/  IADD3 R6, P6, R6, 0x8, RZ ;  /* 0x0000000806067810 */ /* 0x001fe20007fde0ff */
[C---:B------:R-:W-:Y:S01]  /*0810*/  FMUL R20, R13.reuse, R20 ;  /* 0x000000140d147220 */ /* 0x040fe20000400000 */
[----:B------:R-:W-:Y:S02]  /*0820*/  FSEL R11, RZ, -23, P0 ;  /* 0xc1b80000ff0b7808 */ /* 0x000fe40000000000 */
[----:B------:R-:W-:Y:S01]  /*0830*/  I2FP.F32.S32 R18, R9 ;  /* 0x0000000900127245 */ /* 0x000fe20000201400 */
[----:B------:R-:W-:Y:S01]  /*0840*/  IMAD.X R7, RZ, RZ, R7, P6 ;  /* 0x000000ffff077224 */ /* 0x000fe200030e0607 */
[----:B------:R-:W-:Y:S01]  /*0850*/  FSEL R9, RZ, -23, P1 ;  /* 0xc1b80000ff097808 */ /* 0x000fe20000800000 */
[----:B------:R-:W-:Y:S01]  /*0860*/  FFMA.FTZ R10, R10, 1.1920928955078125e-07, R11 ;  /* 0x340000000a0a7823 */ /* 0x000fe2000001000b */
[----:B------:R-:W-:Y:S01]  /*0870*/  ISETP.LT.U32.AND P6, PT, R6, 0xf, PT ;  /* 0x0000000f0600780c */ /* 0x000fe20003fc1070 */
[----:B------:R-:W-:Y:S01]  /*0880*/  FFMA.FTZ R13, R13, R20, R13 ;  /* 0x000000140d0d7223 */ /* 0x000fe2000001000d */
[----:B-1----:R-:W-:Y:S01]  /*0890*/  IADD3 R11, P1, R4, 0x8, RZ ;  /* 0x00000008040b7810 */ /* 0x002fe20007f3e0ff */
[----:B------:R-:W-:Y:S01]  /*08a0*/  FFMA.FTZ R18, R18, 1.1920928955078125e-07, R9 ;  /* 0x3400000012127823 */ /* 0x000fe20000010009 */
[----:B------:R-:W-:Y:S01]  /*08b0*/  ISETP.LT.AND.EX P6, PT, R7, RZ, PT, P6 ;  /* 0x000000ff0700720c */ /* 0x000fe20003fc1360 */
[----:B------:R-:W-:Y:S01]  /*08c0*/  FFMA.FTZ R19, R10, 0.69314718246459960938, R19 ;  /* 0x3f3172180a137823 */ /* 0x000fe20000010013 */
[----:B------:R-:W-:Y:S01]  /*08d0*/  ISETP.LT.U32.AND P4, PT, R11, 0xf, PT ;  /* 0x0000000f0b00780c */ /* 0x000fe20003f81070 */
[----:B------:R-:W-:Y:S01]  /*08e0*/  FFMA.FTZ R18, R18, 0.69314718246459960938, R13 ;  /* 0x3f31721812127823 */ /* 0x000fe2000001000d */
[----:B------:R-:W-:Y:S01]  /*08f0*/  IMAD.X R13, RZ, RZ, R5, P1 ;  /* 0x000000ffff0d7224 */ /* 0x000fe200008e0605 */
[----:B------:R-:W-:Y:S01]  /*0900*/  ISETP.GE.U32.AND P1, PT, R24, 0x7f800000, PT ;  /* 0x7f8000001800780c */ /* 0x000fe20003f26070 */
[-C--:B------:R-:W-:Y:S01]  /*0910*/  FFMA.FTZ R10, R25, R8.reuse, +INF ;  /* 0x7f800000190a7423 */ /* 0x080fe20000010008 */
[----:B------:R-:W-:Y:S01]  /*0920*/  SEL R6, R6, 0xf, P6 ;  /* 0x0000000f06067807 */ /* 0x000fe20003000000 */
[----:B------:R-:W-:Y:S01]  /*0930*/  FFMA.FTZ R8, R24, R8, +INF ;  /* 0x7f80000018087423 */ /* 0x000fe20000010008 */
[----:B------:R-:W-:Y:S01]  /*0940*/  SEL R9, R7, RZ, P6 ;  /* 0x000000ff07097207 */ /* 0x000fe20003000000 */
[----:B------:R-:W-:Y:S01]  /*0950*/  IMAD.MOV.U32 R4, RZ, RZ, R18 ;  /* 0x000000ffff047224 */ /* 0x000fe200078e0012 */
[----:B------:R-:W-:-:S02]  /*0960*/  SEL R5, R31, R6, !P5 ;  /* 0x000000061f057207 */ /* 0x000fc40006800000 */
[----:B------:R-:W-:Y:S02]  /*0970*/  ISETP.LT.AND.EX P4, PT, R13, RZ, PT, P4 ;  /* 0x000000ff0d00720c */ /* 0x000fe40003f81340 */
[----:B------:R-:W-:Y:S02]  /*0980*/  SEL R9, R9, RZ, P5 ;  /* 0x000000ff09097207 */ /* 0x000fe40002800000 */
[----:B------:R-:W-:Y:S01]  /*0990*/  IADD3 R36, P6, R5, R34, RZ ;  /* 0x0000002205247210 */ /* 0x000fe20007fde0ff */
[--C-:B------:R-:W-:Y:S01]  /*09a0*/  @P1 IMAD.MOV.U32 R4, RZ, RZ, R8.reuse ;  /* 0x000000ffff041224 */ /* 0x100fe200078e0008 */
[----:B------:R-:W-:Y:S01]  /*09b0*/  SEL R7, R11, 0xf, P4 ;  /* 0x0000000f0b077807 */ /* 0x000fe20002000000 */
[----:B------:R-:W-:Y:S01]  /*09c0*/  @P1 IMAD.MOV.U32 R18, RZ, RZ, R8 ;  /* 0x000000ffff121224 */ /* 0x000fe200078e0008 */
[----:B------:R-:W-:Y:S01]  /*09d0*/  SEL R13, R13, RZ, P4 ;  /* 0x000000ff0d0d7207 */ /* 0x000fe20002000000 */
[----:B------:R-:W-:Y:S01]  /*09e0*/  IMAD.X R9, RZ, RZ, R9, P6 ;  /* 0x000000ffff097224 */ /* 0x000fe200030e0609 */
[----:B------:R-:W-:Y:S01]  /*09f0*/  ISETP.GE.U32.AND P4, PT, R30, 0x8, PT ;  /* 0x000000081e00780c */ /* 0x000fe20003f86070 */
[----:B------:R-:W-:Y:S01]  /*0a00*/  FMUL.M8 R4, R4, 0.36067375540733337402 ;  /* 0x3eb8aa3b04047820 */ /* 0x000fe20000700000 */
[----:B------:R-:W-:Y:S01]  /*0a10*/  ISETP.GT.AND P0, PT, R0, RZ, PT ;  /* 0x000000ff0000720c */ /* 0x000fe20003f04270 */
[----:B------:R-:W-:Y:S01]  /*0a20*/  IMAD.MOV.U32 R0, RZ, RZ, R19 ;  /* 0x000000ffff007224 */ /* 0x000fe200078e0013 */
[----:B------:R-:W-:Y:S01]  /*0a30*/  SEL R20, R30, R7, !P4 ;  /* 0x000000071e147207 */ /* 0x000fe20006000000 */
[--C-:B------:R-:W-:Y:S01]  /*0a40*/  @P2 IMAD.MOV.U32 R0, RZ, RZ, R10.reuse ;  /* 0x000000ffff002224 */ /* 0x100fe200078e000a */
[----:B------:R-:W-:Y:S01]  /*0a50*/  SHF.R.U32.HI R7, RZ, 0x1a, R9 ;  /* 0x0000001aff077819 */ /* 0x000fe20000011609 */
[----:B------:R-:W0:Y:S01]  /*0a60*/  F2I.S64.TRUNC R4, R4 ;  /* 0x0000000400047311 */ /* 0x000e22000020d900 */
[----:B------:R-:W-:Y:S01]  /*0a70*/  SEL R13, R13, RZ, P4 ;  /* 0x000000ff0d0d7207 */ /* 0x000fe20002000000 */
[----:B------:R-:W-:Y:S01]  /*0a80*/  FMUL.M8 R6, R0, 0.36067375540733337402 ;  /* 0x3eb8aa3b00067820 */ /* 0x000fe20000700000 */
[----:B------:R-:W-:Y:S01]  /*0a90*/  IADD3 R20, P6, R20, R35, RZ ;  /* 0x0000002314147210 */ /* 0x000fe20007fde0ff */
[----:B------:R-:W-:Y:S01]  /*0aa0*/  @P2 IMAD.MOV.U32 R19, RZ, RZ, R10 ;  /* 0x000000ffff132224 */ /* 0x000fe200078e000a */
[----:B------:R-:W-:-:S02]  /*0ab0*/  LOP3.LUT R7, R7, 0x20, RZ, 0xc0, !PT ;  /* 0x0000002007077812 */ /* 0x000fc400078ec0ff */
[----:B------:R-:W-:Y:S01]  /*0ac0*/  SEL R37, RZ, 0x10, !P0 ;  /* 0x00000010ff257807 */ /* 0x000fe20004000000 */
[----:B------:R-:W-:Y:S01]  /*0ad0*/  IMAD.X R13, RZ, RZ, R13, P6 ;  /* 0x000000ffff0d7224 */ /* 0x000fe200030e060d */
[----:B------:R-:W-:Y:S02]  /*0ae0*/  IADD3 R0, P6, R7, R36, RZ ;  /* 0x0000002407007210 */ /* 0x000fe40007fde0ff */
[----:B------:R-:W1:Y:S02]  /*0af0*/  F2I.S64.TRUNC R6, R6 ;  /* 0x0000000600067311 */ /* 0x000e64000020d900 */
[----:B------:R-:W-:Y:S02]  /*0b00*/  SHF.R.U32.HI R11, RZ, 0x1a, R13 ;  /* 0x0000001aff0b7819 */ /* 0x000fe4000001160d */
[----:B------:R-:W-:Y:S02]  /*0b10*/  IADD3.X R9, RZ, R9, RZ, P6, !PT ;  /* 0x00000009ff097210 */ /* 0x000fe400037fe4ff */
[----:B------:R-:W-:-:S02]  /*0b20*/  LOP3.LUT R11, R11, 0x20, RZ, 0xc0, !PT ;  /* 0x000000200b0b7812 */ /* 0x000fc400078ec0ff */
[----:B0-----:R-:W-:Y:S02]  /*0b30*/  IADD3 R15, P6, R4, 0x8, RZ ;  /* 0x00000008040f7810 */ /* 0x001fe40007fde0ff */
[----:B------:R-:W-:Y:S02]  /*0b40*/  IADD3 R11, P3, R11, R20, RZ ;  /* 0x000000140b0b7210 */ /* 0x000fe40007f7e0ff */
[----:B------:R-:W-:Y:S01]  /*0b50*/  ISETP.LT.U32.AND P0, PT, R15, 0xf, PT ;  /* 0x0000000f0f00780c */ /* 0x000fe20003f01070 */
[----:B------:R-:W-:Y:S01]  /*0b60*/  IMAD.X R20, RZ, RZ, R5, P6 ;  /* 0x000000ffff147224 */ /* 0x000fe200030e0605 */
[----:B------:R-:W-:Y:S01]  /*0b70*/  LOP3.LUT R0, R0, R11, RZ, 0xfc, !PT ;  /* 0x0000000b00007212 */ /* 0x000fe200078efcff */
[----:B------:R-:W-:Y:S01]  /*0b80*/  IMAD.X R4, RZ, RZ, R13, P3 ;  /* 0x000000ffff047224 */ /* 0x000fe200018e060d */
[----:B-1----:R-:W-:Y:S02]  /*0b90*/  IADD3 R14, P6, R6, 0x8, RZ ;  /* 0x00000008060e7810 */ /* 0x002fe40007fde0ff */
[----:B------:R-:W-:-:S02]  /*0ba0*/  ISETP.LT.AND.EX P0, PT, R20, RZ, PT, P0 ;  /* 0x000000ff1400720c */ /* 0x000fc40003f01300 */
[----:B------:R-:W-:Y:S01]  /*0bb0*/  ISETP.LT.U32.AND P3, PT, R14, 0xf, PT ;  /* 0x0000000f0e00780c */ /* 0x000fe20003f61070 */
[----:B------:R-:W-:Y:S01]  /*0bc0*/  IMAD.X R7, RZ, RZ, R7, P6 ;  /* 0x000000ffff077224 */ /* 0x000fe200030e0607 */
[----:B------:R-:W-:Y:S02]  /*0bd0*/  SEL R5, R15, 0xf, P0 ;  /* 0x0000000f0f057807 */ /* 0x000fe40000000000 */
[----:B------:R-:W-:Y:S02]  /*0be0*/  ISETP.GT.AND P6, PT, R12, RZ, PT ;  /* 0x000000ff0c00720c */ /* 0x000fe40003fc4270 */
[----:B------:R-:W-:Y:S02]  /*0bf0*/  ISETP.LT.AND.EX P3, PT, R7, RZ, PT, P3 ;  /* 0x000000ff0700720c */ /* 0x000fe40003f61330 */
[----:B------:R-:W-:Y:S02]  /*0c00*/  SEL R12, R20, RZ, P0 ;  /* 0x000000ff140c7207 */ /* 0x000fe40000000000 */
[----:B------:R-:W-:-:S02]  /*0c10*/  SEL R14, R14, 0xf, P3 ;  /* 0x0000000f0e0e7807 */ /* 0x000fc40001800000 */
[----:B------:R-:W-:Y:S02]  /*0c20*/  SEL R13, R7, RZ, P3 ;  /* 0x000000ff070d7207 */ /* 0x000fe40001800000 */
[C---:B------:R-:W-:Y:S02]  /*0c30*/  ISETP.GE.U32.AND P3, PT, R26.reuse, 0x8, PT ;  /* 0x000000081a00780c */ /* 0x040fe40003f66070 */
[----:B------:R-:W-:Y:S02]  /*0c40*/  SEL R36, RZ, 0x10, !P6 ;  /* 0x00000010ff247807 */ /* 0x000fe40007000000 */
[----:B------:R-:W-:Y:S02]  /*0c50*/  SEL R6, R26, R5, !P3 ;  /* 0x000000051a067207 */ /* 0x000fe40005800000 */
[----:B------:R-:W-:Y:S02]  /*0c60*/  SEL R12, R12, RZ, P3 ;  /* 0x000000ff0c0c7207 */ /* 0x000fe40001800000 */
[----:B------:R-:W-:-:S02]  /*0c70*/  IADD3 R5, P0, R6, R37, RZ ;  /* 0x0000002506057210 */ /* 0x000fc40007f1e0ff */
[----:B------:R-:W-:Y:S02]  /*0c80*/  ISETP.GE.U32.AND P6, PT, R27, 0x8, PT ;  /* 0x000000081b00780c */ /* 0x000fe40003fc6070 */
[----:B------:R-:W-:Y:S01]  /*0c90*/  LOP3.LUT R4, R9, R4, RZ, 0xfc, !PT ;  /* 0x0000000409047212 */ /* 0x000fe200078efcff */
[----:B------:R-:W-:Y:S01]  /*0ca0*/  IMAD.X R12, RZ, RZ, R12, P0 ;  /* 0x000000ffff0c7224 */ /* 0x000fe200000e060c */
[----:B------:R-:W-:Y:S02]  /*0cb0*/  SEL R7, R27, R14, !P6 ;  /* 0x0000000e1b077207 */ /* 0x000fe40007000000 */
[----:B------:R-:W-:Y:S02]  /*0cc0*/  SEL R13, R13, RZ, P6 ;  /* 0x000000ff0d0d7207 */ /* 0x000fe40003000000 */
[----:B------:R-:W-:Y:S02]  /*0cd0*/  IADD3 R14, P0, R7, R36, RZ ;  /* 0x00000024070e7210 */ /* 0x000fe40007f1e0ff */
[----:B------:R-:W-:-:S03]  /*0ce0*/  SHF.R.U32.HI R6, RZ, 0x1a, R12 ;  /* 0x0000001aff067819 */ /* 0x000fc6000001160c */
[----:B------:R-:W-:Y:S01]  /*0cf0*/  IMAD.X R7, RZ, RZ, R13, P0 ;  /* 0x000000ffff077224 */ /* 0x000fe200000e060d */
[----:B------:R-:W-:-:S04]  /*0d00*/  LOP3.LUT R6, R6, 0x20, RZ, 0xc0, !PT ;  /* 0x0000002006067812 */ /* 0x000fc800078ec0ff */
[----:B------:R-:W-:Y:S02]  /*0d10*/  IADD3 R6, P0, R6, R5, RZ ;  /* 0x0000000506067210 */ /* 0x000fe40007f1e0ff */
[----:B------:R-:W-:-:S03]  /*0d20*/  SHF.R.U32.HI R5, RZ, 0x1a, R7 ;  /* 0x0000001aff057819 */ /* 0x000fc60000011607 */
[----:B------:R-:W-:Y:S01]  /*0d30*/  IMAD.X R12, RZ, RZ, R12, P0 ;  /* 0x000000ffff0c7224 */ /* 0x000fe200000e060c */
[----:B------:R-:W-:-:S04]  /*0d40*/  LOP3.LUT R5, R5, 0x20, RZ, 0xc0, !PT ;  /* 0x0000002005057812 */ /* 0x000fc800078ec0ff */
[----:B------:R-:W-:-:S04]  /*0d50*/  IADD3 R5, P0, R5, R14, RZ ;  /* 0x0000000e05057210 */ /* 0x000fc80007f1e0ff */
[----:B------:R-:W-:Y:S01]  /*0d60*/  LOP3.LUT R0, R0, R5, R6, 0xfe, !PT ;  /* 0x0000000500007212 */ /* 0x000fe200078efe06 */
[----:B------:R-:W-:-:S03]  /*0d70*/  IMAD.X R7, RZ, RZ, R7, P0 ;  /* 0x000000ffff077224 */ /* 0x000fc600000e0607 */
[----:B------:R-:W-:Y:S02]  /*0d80*/  ISETP.GE.U32.AND P0, PT, R0, 0x20, PT ;  /* 0x000000200000780c */ /* 0x000fe40003f06070 */
[----:B------:R-:W-:-:S04]  /*0d90*/  LOP3.LUT R4, R4, R7, R12, 0xfe, !PT ;  /* 0x0000000704047212 */ /* 0x000fc800078efe0c */
[----:B------:R-:W-:Y:S01]  /*0da0*/  ISETP.GE.U32.AND.EX P0, PT, R4, RZ, PT, P0 ;  /* 0x000000ff0400720c */ /* 0x000fe20003f06100 */
[----:B--2---:R0:W-:Y:S04]  /*0db0*/  STS.64 [R33], R2 ;  /* 0x0000000221007388 */ /* 0x0041e80000000a00 */
[----:B------:R-:W-:Y:S08]  /*0dc0*/  BAR.SYNC.DEFER_BLOCKING 0x0 ;  /* 0x0000000000007b1d */ /* 0x000ff00000010000 */
[----:B------:R-:W-:Y:S05]  /*0dd0*/  @!P0 BRA `(.L_x_0) ;  /* 0x0000013000008947 */ /* 0x000fea0003800000 */
[----:B0-----:R-:W-:Y:S01]  /*0de0*/  MOV R2, 0x0 ;  /* 0x0000000000027802 */ /* 0x001fe20000000f00 */
[----:B------:R-:W-:Y:S01]  /*0df0*/  IMAD.MOV.U32 R4, RZ, RZ, c[0x4][0x18] ;  /* 0x01000600ff047624 */ /* 0x000fe200078e00ff */
[----:B------:R-:W-:Y:S01]  /*0e00*/  MOV R6, c[0x4][0x10] ;  /* 0x0100040000067a02 */ /* 0x000fe20000000f00 */
[----:B------:R-:W-:-:S02]  /*0e10*/  IMAD.MOV.U32 R5, RZ, RZ, c[0x4][0x1c] ;  /* 0x01000700ff057624 */ /* 0x000fc400078e00ff */
[----:B------:R-:W-:Y:S01]  /*0e20*/  IMAD.MOV.U32 R7, RZ, RZ, c[0x4][0x14] ;  /* 0x01000500ff077624 */ /* 0x000fe200078e00ff */
[----:B------:R-:W0:Y:S01]  /*0e30*/  LDC.64 R2, c[0x4][R2] ;  /* 0x0100000002027b82 */ /* 0x000e220000000a00 */
[----:B------:R-:W-:Y:S02]  /*0e40*/  IMAD.MOV.U32 R8, RZ, RZ, 0x44 ;  /* 0x00000044ff087424 */ /* 0x000fe400078e00ff */
[----:B------:R-:W-:Y:S02]  /*0e50*/  IMAD.MOV.U32 R10, RZ, RZ, c[0x4][0x8] ;  /* 0x01000200ff0a7624 */ /* 0x000fe400078e00ff */
[----:B------:R-:W-:Y:S02]  /*0e60*/  IMAD.MOV.U32 R11, RZ, RZ, c[0x4][0xc] ;  /* 0x01000300ff0b7624 */ /* 0x000fe400078e00ff */
[----:B------:R-:W-:Y:S02]  /*0e70*/  IMAD.MOV.U32 R12, RZ, RZ, 0x1 ;  /* 0x00000001ff0c7424 */ /* 0x000fe400078e00ff */
[----:B------:R-:W-:-:S02]  /*0e80*/  IMAD.MOV.U32 R13, RZ, RZ, RZ ;  /* 0x000000ffff0d7224 */ /* 0x000fc400078e00ff */
[----:B------:R-:W-:Y:S01]  /*0e90*/  LEPC R14 ;  /* 0x00000000000e734e */ /* 0x000fe20000000000 */
[----:B------:R-:W-:-:S02]  /*0ea0*/  MOV R9, 0xf10 ;  /* 0x00000f1000097802 */ /* 0x000fc40000000f00 */
[----:B------:R-:W-:Y:S02]  /*0eb0*/  MOV R20, 0xe90 ;  /* 0x00000e9000147802 */ /* 0x000fe40000000f00 */
[----:B------:R-:W-:Y:S02]  /*0ec0*/  MOV R21, 0x0 ;  /* 0x0000000000157802 */ /* 0x000fe40000000f00 */
[----:B------:R-:W-:Y:S02]  /*0ed0*/  MOV R0, 0x0 ;  /* 0x0000000000007802 */ /* 0x000fe40000000f00 */
[----:B------:R-:W-:-:S04]  /*0ee0*/  IADD3 R20, P0, P1, -R20, R9, R14 ;  /* 0x0000000914147210 */ /* 0x000fc8000791e10e */
[----:B------:R-:W-:-:S04]  /*0ef0*/  IADD3.X R21, ~R0, R21, R15, P0, P1 ;  /* 0x0000001500157210 */ /* 0x000fc800007e250f */
[----:B0-----:R-:W-:Y:S05]  /*0f00*/  CALL.ABS.NOINC R2 ;  /* 0x0000000002007343 */ /* 0x001fea0003c00000 */
.L_x_0:
[----:B------:R-:W-:Y:S01]  /*0f10*/  FMUL.M8 R18, R18, 0.36067375540733337402 ;  /* 0x3eb8aa3b12127820 */ /* 0x000fe20000700000 */
[----:B------:R-:W-:Y:S01]  /*0f20*/  FSETP.NEU.AND P0, PT, R24, RZ, PT ;  /* 0x000000ff1800720b */ /* 0x000fe20003f0d000 */
[----:B------:R-:W-:Y:S01]  /*0f30*/  FMUL.M8 R23, R23, 0.36067375540733337402 ;  /* 0x3eb8aa3b17177820 */ /* 0x000fe20000700000 */
[----:B------:R-:W-:Y:S01]  /*0f40*/  FMUL.M8 R19, R19, 0.36067375540733337402 ;  /* 0x3eb8aa3b13137820 */ /* 0x000fe20000700000 */
[----:B------:R-:W-:Y:S01]  /*0f50*/  FMUL.M8 R22, R22, 0.36067375540733337402 ;  /* 0x3eb8aa3b16167820 */ /* 0x000fe20000700000 */
[----:B0-----:R-:W-:Y:S01]  /*0f60*/  FSEL R2, R18, -INF , P0 ;  /* 0xff80000012027808 */ /* 0x001fe20000000000 */
[----:B------:R-:W-:Y:S01]  /*0f70*/  WARPSYNC 0xffffffff ;  /* 0xffffffff00007948 */ /* 0x000fe20003800000 */
[----:B------:R-:W-:Y:S01]  /*0f80*/  FSETP.NEU.AND P0, PT, R28, RZ, PT ;  /* 0x000000ff1c00720b */ /* 0x000fe20003f0d000 */
[----:B------:R-:W-:Y:S01]  /*0f90*/  ULDC.64 UR4, c[0x0][0x118] ;  /* 0x0000460000047ab9 */ /* 0x000fe20000000a00 */
[----:B------:R-:W-:Y:S02]  /*0fa0*/  SHF.R.S32.HI R15, RZ, 0x9, R32 ;  /* 0x00000009ff0f7819 */ /* 0x000fe40000011420 */
[----:B------:R-:W-:Y:S01]  /*0fb0*/  FSEL R4, R23, -INF , P0 ;  /* 0xff80000017047808 */ /* 0x000fe20000000000 */
[----:B------:R-:W0:Y:S01]  /*0fc0*/  F2I.S64.TRUNC R2, R2 ;  /* 0x0000000200027311 */ /* 0x000e22000020d900 */
[----:B------:R-:W-:-:S04]  /*0fd0*/  FSETP.NEU.AND P0, PT, R25, RZ, PT ;  /* 0x000000ff1900720b */ /* 0x000fc80003f0d000 */
[----:B------:R-:W-:Y:S02]  /*0fe0*/  FSEL R6, R19, -INF , P0 ;  /* 0xff80000013067808 */ /* 0x000fe40000000000 */
[----:B------:R-:W-:Y:S01]  /*0ff0*/  FSETP.NEU.AND P0, PT, R29, RZ, PT ;  /* 0x000000ff1d00720b */ /* 0x000fe20003f0d000 */
[----:B------:R-:W1:Y:S03]  /*1000*/  F2I.S64.TRUNC R4, R4 ;  /* 0x0000000400047311 */ /* 0x000e66000020d900 */
[----:B------:R-:W-:-:S05]  /*1010*/  FSEL R8, R22, -INF , P0 ;  /* 0xff80000016087808 */ /* 0x000fca0000000000 */
[----:B------:R-:W2:Y:S01]  /*1020*/  F2I.S64.TRUNC R6, R6 ;  /* 0x0000000600067311 */ /* 0x000ea2000020d900 */
[----:B0-----:R-:W-:-:S05]  /*1030*/  IADD3 R11, P0, R2, 0x8, RZ ;  /* 0x00000008020b7810 */ /* 0x001fca0007f1e0ff */
[----:B------:R-:W-:Y:S02]  /*1040*/  IMAD.X R2, RZ, RZ, R3, P0 ;  /* 0x000000ffff027224 */ /* 0x000fe400000e0603 */
[----:B------:R-:W0:Y:S01]  /*1050*/  F2I.S64.TRUNC R8, R8 ;  /* 0x0000000800087311 */ /* 0x000e22000020d900 */
[----:B-1----:R-:W-:-:S05]  /*1060*/  IADD3 R10, P1, R4, 0x8, RZ ;  /* 0x00000008040a7810 */ /* 0x002fca0007f3e0ff */
[----:B------:R-:W-:Y:S01]  /*1070*/  IMAD.X R4, RZ, RZ, R5, P1 ;  /* 0x000000ffff047224 */ /* 0x000fe200008e0605 */
[----:B--2---:R-:W-:-:S04]  /*1080*/  IADD3 R0, P2, R6, 0x8, RZ ;  /* 0x0000000806007810 */ /* 0x004fc80007f5e0ff */
[----:B------:R-:W-:Y:S01]  /*1090*/  ISETP.LT.U32.AND P1, PT, R0, 0xf, PT ;  /* 0x0000000f0000780c */ /* 0x000fe20003f21070 */
[----:B------:R-:W-:Y:S01]  /*10a0*/  IMAD.X R5, RZ, RZ, R7, P2 ;  /* 0x000000ffff057224 */ /* 0x000fe200010e0607 */
[----:B0-----:R-:W-:-:S04]  /*10b0*/  IADD3 R3, P0, R8, 0x8, RZ ;  /* 0x0000000808037810 */ /* 0x001fc80007f1e0ff */
[----:B------:R-:W-:Y:S02]  /*10c0*/  ISETP.LT.AND.EX P1, PT, R5, RZ, PT, P1 ;  /* 0x000000ff0500720c */ /* 0x000fe40003f21310 */
[----:B------:R-:W-:Y:S01]  /*10d0*/  ISETP.LT.U32.AND P2, PT, R3, 0xf, PT ;  /* 0x0000000f0300780c */ /* 0x000fe20003f41070 */
[----:B------:R-:W-:Y:S01]  /*10e0*/  IMAD.X R6, RZ, RZ, R9, P0 ;  /* 0x000000ffff067224 */ /* 0x000fe200000e0609 */
[----:B------:R-:W-:Y:S02]  /*10f0*/  SEL R5, R5, RZ, P1 ;  /* 0x000000ff05057207 */ /* 0x000fe40000800000 */
[----:B------:R-:W-:Y:S02]  /*1100*/  @P6 SEL R27, R0, 0xf, P1 ;  /* 0x0000000f001b6807 */ /* 0x000fe40000800000 */
[----:B------:R-:W-:Y:S02]  /*1110*/  SEL R5, R5, RZ, P6 ;  /* 0x000000ff05057207 */ /* 0x000fe40003000000 */
[----:B------:R-:W-:-:S02]  /*1120*/  IADD3 R27, P1, R27, R36, RZ ;  /* 0x000000241b1b7210 */ /* 0x000fc40007f3e0ff */
[----:B------:R-:W-:Y:S02]  /*1130*/  ISETP.LT.U32.AND P0, PT, R10, 0xf, PT ;  /* 0x0000000f0a00780c */ /* 0x000fe40003f01070 */
[----:B------:R-:W-:Y:S01]  /*1140*/  ISETP.LT.AND.EX P2, PT, R6, RZ, PT, P2 ;  /* 0x000000ff0600720c */ /* 0x000fe20003f41320 */
[----:B------:R-:W-:Y:S01]  /*1150*/  IMAD.X R5, RZ, RZ, R5, P1 ;  /* 0x000000ffff057224 */ /* 0x000fe200008e0605 */
[----:B------:R-:W-:Y:S02]  /*1160*/  ISETP.LT.AND.EX P0, PT, R4, RZ, PT, P0 ;  /* 0x000000ff0400720c */ /* 0x000fe40003f01300 */
[----:B------:R-:W-:Y:S02]  /*1170*/  @P5 SEL R31, R3, 0xf, P2 ;  /* 0x0000000f031f5807 */ /* 0x000fe40001000000 */
[----:B------:R-:W-:Y:S02]  /*1180*/  @P4 SEL R30, R10, 0xf, P0 ;  /* 0x0000000f0a1e4807 */ /* 0x000fe40000000000 */
[----:B------:R-:W-:-:S02]  /*1190*/  SEL R18, R4, RZ, P0 ;  /* 0x000000ff04127207 */ /* 0x000fc40000000000 */
[----:B------:R-:W-:Y:S02]  /*11a0*/  SHF.R.U32.HI R0, RZ, 0x1a, R5 ;  /* 0x0000001aff007819 */ /* 0x000fe40000011605 */
[----:B------:R-:W-:Y:S02]  /*11b0*/  SEL R6, R6, RZ, P2 ;  /* 0x000000ff06067207 */ /* 0x000fe40001000000 */
[----:B------:R-:W-:Y:S02]  /*11c0*/  IADD3 R30, P2, R30, R35, RZ ;  /* 0x000000231e1e7210 */ /* 0x000fe40007f5e0ff */
[----:B------:R-:W-:Y:S02]  /*11d0*/  SEL R18, R18, RZ, P4 ;  /* 0x000000ff12127207 */ /* 0x000fe40002000000 */
[----:B------:R-:W-:Y:S02]  /*11e0*/  LOP3.LUT R0, R0, 0x20, RZ, 0xc0, !PT ;  /* 0x0000002000007812 */ /* 0x000fe400078ec0ff */
[----:B------:R-:W-:-:S02]  /*11f0*/  IADD3.X R18, RZ, R18, RZ, P2, !PT ;  /* 0x00000012ff127210 */ /* 0x000fc400017fe4ff */
[----:B------:R-:W-:Y:S02]  /*1200*/  IADD3 R0, P2, R0, R27, RZ ;  /* 0x0000001b00007210 */ /* 0x000fe40007f5e0ff */
[----:B------:R-:W-:Y:S02]  /*1210*/  ISETP.LT.U32.AND P0, PT, R11, 0xf, PT ;  /* 0x0000000f0b00780c */ /* 0x000fe40003f01070 */
[----:B------:R-:W-:Y:S01]  /*1220*/  LOP3.LUT R3, R16, 0x7f, RZ, 0xc0, !PT ;  /* 0x0000007f10037812 */ /* 0x000fe200078ec0ff */
[----:B------:R-:W-:Y:S01]  /*1230*/  IMAD.X R5, RZ, RZ, R5, P2 ;  /* 0x000000ffff057224 */ /* 0x000fe200010e0605 */
[----:B------:R-:W-:Y:S02]  /*1240*/  ISETP.LT.AND.EX P0, PT, R2, RZ, PT, P0 ;  /* 0x000000ff0200720c */ /* 0x000fe40003f01300 */
[----:B------:R-:W-:Y:S01]  /*1250*/  SEL R6, R6, RZ, P5 ;  /* 0x000000ff06067207 */ /* 0x000fe20002800000 */
[----:B------:R-:W-:Y:S01]  /*1260*/  IMAD.SHL.U32 R3, R3, 0x2, RZ ;  /* 0x0000000203037824 */ /* 0x000fe200078e00ff */
[----:B------:R-:W-:-:S02]  /*1270*/  IADD3 R31, P6, R31, R34, RZ ;  /* 0x000000221f1f7210 */ /* 0x000fc40007fde0ff */
[C---:B------:R-:W-:Y:S02]  /*1280*/  LEA R10, P5, R0.reuse, c[0x0][0x168], 0x7 ;  /* 0x00005a00000a7a11 */ /* 0x040fe400078a38ff */
[----:B------:R-:W-:Y:S01]  /*1290*/  @P3 SEL R26, R11, 0xf, P0 ;  /* 0x0000000f0b1a3807 */ /* 0x000fe20000000000 */
[----:B------:R-:W-:Y:S01]  /*12a0*/  IMAD.X R6, RZ, RZ, R6, P6 ;  /* 0x000000ffff067224 */ /* 0x000fe200030e0606 */
[----:B------:R-:W-:Y:S01]  /*12b0*/  LEA.HI.X R11, R0, c[0x0][0x16c], R5, 0x7, P5 ;  /* 0x00005b00000b7a11 */ /* 0x000fe200028f3c05 */
[----:B------:R-:W0:Y:S01]  /*12c0*/  LDS.U16 R12, [R3] ;  /* 0x00000000030c7984 */ /* 0x000e220000000400 */
[----:B------:R-:W-:Y:S02]  /*12d0*/  SEL R19, R2, RZ, P0 ;  /* 0x000000ff02137207 */ /* 0x000fe40000000000 */
[----:B------:R-:W-:Y:S01]  /*12e0*/  SHF.R.U32.HI R4, RZ, 0x1a, R6 ;  /* 0x0000001aff047819 */ /* 0x000fe20000011606 */
[----:B------:R-:W1:Y:S01]  /*12f0*/  LDS.U16 R13, [R3+0x100] ;  /* 0x00010000030d7984 */ /* 0x000e620000000400 */
[----:B------:R-:W-:Y:S01]  /*1300*/  SHF.R.U32.HI R7, RZ, 0x1a, R18 ;  /* 0x0000001aff077819 */ /* 0x000fe20000011612 */
[----:B------:R-:W-:Y:S01]  /*1310*/  IMAD.WIDE R10, R15, 0x2, R10 ;  /* 0x000000020f0a7825 */ /* 0x000fe200078e020a */
[----:B------:R-:W-:Y:S01]  /*1320*/  LOP3.LUT R4, R4, 0x20, RZ, 0xc0, !PT ;  /* 0x0000002004047812 */ /* 0x000fe200078ec0ff */
[----:B------:R-:W2:Y:S01]  /*1330*/  LDS.U16 R2, [R3+0x200] ;  /* 0x0002000003027984 */ /* 0x000ea20000000400 */
[----:B------:R-:W-:-:S02]  /*1340*/  IADD3 R26, P1, R26, R37, RZ ;  /* 0x000000251a1a7210 */ /* 0x000fc40007f3e0ff */
[----:B------:R-:W-:Y:S01]  /*1350*/  IADD3 R4, P4, R4, R31, RZ ;  /* 0x0000001f04047210 */ /* 0x000fe20007f9e0ff */
[----:B------:R-:W3:Y:S01]  /*1360*/  LDS.U16 R0, [R3+0x300] ;  /* 0x0003000003007984 */ /* 0x000ee20000000400 */
[----:B------:R-:W-:-:S03]  /*1370*/  SEL R19, R19, RZ, P3 ;  /* 0x000000ff13137207 */ /* 0x000fc60001800000 */
[----:B------:R-:W-:Y:S01]  /*1380*/  BAR.SYNC.DEFER_BLOCKING 0x0 ;  /* 0x0000000000007b1d */ /* 0x000fe20000010000 */
[----:B------:R-:W-:Y:S01]  /*1390*/  IMAD.X R5, RZ, RZ, R6, P4 ;  /* 0x000000ffff057224 */ /* 0x000fe200020e0606 */
[C---:B------:R-:W-:Y:S02]  /*13a0*/  LEA R8, P0, R4.reuse, c[0x0][0x168], 0x7 ;  /* 0x00005a0004087a11 */ /* 0x040fe400078038ff */
[----:B------:R-:W-:Y:S02]  /*13b0*/  LOP3.LUT R7, R7, 0x20, RZ, 0xc0, !PT ;  /* 0x0000002007077812 */ /* 0x000fe400078ec0ff */
[----:B------:R-:W-:Y:S01]  /*13c0*/  LEA.HI.X R9, R4, c[0x0][0x16c], R5, 0x7, P0 ;  /* 0x00005b0004097a11 */ /* 0x000fe200000f3c05 */
[----:B------:R-:W-:Y:S01]  /*13d0*/  IMAD.X R4, RZ, RZ, R19, P1 ;  /* 0x000000ffff047224 */ /* 0x000fe200008e0613 */
[----:B------:R-:W-:-:S04]  /*13e0*/  IADD3 R7, P2, R7, R30, RZ ;  /* 0x0000001e07077210 */ /* 0x000fc80007f5e0ff */
[----:B------:R-:W-:Y:S01]  /*13f0*/  SHF.R.U32.HI R5, RZ, 0x1a, R4 ;  /* 0x0000001aff057819 */ /* 0x000fe20000011604 */
[----:B------:R-:W-:Y:S01]  /*1400*/  IMAD.X R18, RZ, RZ, R18, P2 ;  /* 0x000000ffff127224 */ /* 0x000fe200010e0612 */
[----:B------:R-:W-:Y:S02]  /*1410*/  LEA R6, P2, R7, c[0x0][0x168], 0x7 ;  /* 0x00005a0007067a11 */ /* 0x000fe400078438ff */
[----:B------:R-:W-:Y:S01]  /*1420*/  LOP3.LUT R5, R5, 0x20, RZ, 0xc0, !PT ;  /* 0x0000002005057812 */ /* 0x000fe200078ec0ff */
[----:B------:R-:W4:Y:S01]  /*1430*/  LDG.E.EL.U16 R14, [R10.64] ;  /* 0x000000040a0e7981 */ /* 0x000f22000c2e1500 */
[----:B------:R-:W-:Y:S01]  /*1440*/  LEA.HI.X R7, R7, c[0x0][0x16c], R18, 0x7, P2 ;  /* 0x00005b0007077a11 */ /* 0x000fe200010f3c12 */
[----:B------:R-:W-:Y:S01]  /*1450*/  IMAD.WIDE R8, R15, 0x2, R8 ;  /* 0x000000020f087825 */ /* 0x000fe200078e0208 */
[----:B------:R-:W-:-:S03]  /*1460*/  IADD3 R26, P0, R5, R26, RZ ;  /* 0x0000001a051a7210 */ /* 0x000fc60007f1e0ff */
[----:B------:R-:W-:Y:S01]  /*1470*/  IMAD.WIDE R6, R15, 0x2, R6 ;  /* 0x000000020f067825 */ /* 0x000fe200078e0206 */
[----:B------:R-:W5:Y:S03]  /*1480*/  LDG.E.EL.U16 R18, [R8.64] ;  /* 0x0000000408127981 */ /* 0x000f66000c2e1500 */
[----:B------:R-:W-:Y:S01]  /*1490*/  IMAD.X R5, RZ, RZ, R4, P0 ;  /* 0x000000ffff057224 */ /* 0x000fe200000e0604 */
[C---:B------:R-:W-:Y:S01]  /*14a0*/  LEA R4, P0, R26.reuse, c[0x0][0x168], 0x7 ;  /* 0x00005a001a047a11 */ /* 0x040fe200078038ff */
[----:B------:R-:W3:Y:S03]  /*14b0*/  LDG.E.EL.U16 R19, [R6.64] ;  /* 0x0000000406137981 */ /* 0x000ee6000c2e1500 */
[----:B------:R-:W-:-:S05]  /*14c0*/  LEA.HI.X R5, R26, c[0x0][0x16c], R5, 0x7, P0 ;  /* 0x00005b001a057a11 */ /* 0x000fca00000f3c05 */
[----:B------:R-:W-:-:S05]  /*14d0*/  IMAD.WIDE R4, R15, 0x2, R4 ;  /* 0x000000020f047825 */ /* 0x000fca00078e0204 */
[----:B------:R-:W3:Y:S01]  /*14e0*/  LDG.E.EL.U16 R15, [R4.64] ;  /* 0x00000004040f7981 */ /* 0x000ee2000c2e1500 */
[----:B0-----:R-:W-:Y:S02]  /*14f0*/  IMAD.U32 R12, R12, 0x10000, RZ ;  /* 0x000100000c0c7824 */ /* 0x001fe400078e00ff */
[----:B-1----:R-:W-:Y:S02]  /*1500*/  IMAD.U32 R13, R13, 0x10000, RZ ;  /* 0x000100000d0d7824 */ /* 0x002fe400078e00ff */
[----:B--2---:R-:W-:Y:S01]  /*1510*/  IMAD.U32 R2, R2, 0x10000, RZ ;  /* 0x0001000002027824 */ /* 0x004fe200078e00ff */
[----:B------:R-:W-:Y:S01]  /*1520*/  BAR.SYNC.DEFER_BLOCKING 0x0 ;  /* 0x0000000000007b1d */ /* 0x000fe20000010000 */
[----:B----4-:R-:W-:-:S04]  /*1530*/  IMAD.U32 R21, R14, 0x10000, RZ ;  /* 0x000100000e157824 */ /* 0x010fc800078e00ff */
[----:B------:R-:W-:Y:S01]  /*1540*/  FADD R12, R12, R21 ;  /* 0x000000150c0c7221 */ /* 0x000fe20000000000 */
[----:B-----5:R-:W-:-:S03]  /*1550*/  IMAD.U32 R18, R18, 0x10000, RZ ;  /* 0x0001000012127824 */ /* 0x020fc600078e00ff */
[C---:B------:R-:W-:Y:S01]  /*1560*/  FADD R14, -R12.reuse, -INF ;  /* 0xff8000000c0e7421 */ /* 0x040fe20000000100 */
[----:B------:R-:W-:Y:S01]  /*1570*/  FSETP.NAN.AND P4, PT, R12, R12, PT ;  /* 0x0000000c0c00720b */ /* 0x000fe20003f88000 */
[----:B------:R-:W-:Y:S02]  /*1580*/  FADD R13, R13, R18 ;  /* 0x000000120d0d7221 */ /* 0x000fe40000000000 */
[----:B------:R-:W-:Y:S01]  /*1590*/  FMUL R21, R14, 1.4426950216293334961 ;  /* 0x3fb8aa3b0e157820 */ /* 0x000fe20000400000 */
[----:B------:R-:W-:Y:S01]  /*15a0*/  FADD R14, R12, -R12 ;  /* 0x8000000c0c0e7221 */ /* 0x000fe20000000000 */
[----:B---3--:R-:W-:Y:S01]  /*15b0*/  IMAD.U32 R19, R19, 0x10000, RZ ;  /* 0x0001000013137824 */ /* 0x008fe200078e00ff */
[----:B------:R-:W-:Y:S02]  /*15c0*/  SHF.L.U32 R18, R0, 0x10, RZ ;  /* 0x0000001000127819 */ /* 0x000fe400000006ff */
[----:B------:R-:W-:Y:S01]  /*15d0*/  FSETP.GEU.AND P1, PT, R21, -126, PT ;  /* 0xc2fc00001500780b */ /* 0x000fe20003f2e000 */
[----:B------:R-:W-:Y:S01]  /*15e0*/  FMUL R24, R14, 1.4426950216293334961 ;  /* 0x3fb8aa3b0e187820 */ /* 0x000fe20000400000 */
[----:B------:R-:W-:Y:S01]  /*15f0*/  FADD R14, R2, R19 ;  /* 0x00000013020e7221 */ /* 0x000fe20000000000 */
[----:B------:R-:W-:Y:S01]  /*1600*/  FSETP.GT.AND P3, PT, R12, R13, PT ;  /* 0x0000000d0c00720b */ /* 0x000fe20003f64000 */
[----:B------:R-:W-:-:S02]  /*1610*/  FADD R2, -R13, -INF ;  /* 0xff8000000d027421 */ /* 0x000fc40000000100 */
[----:B------:R-:W-:Y:S01]  /*1620*/  FSETP.GEU.AND P0, PT, R24, -126, PT ;  /* 0xc2fc00001800780b */ /* 0x000fe20003f0e000 */
[----:B------:R-:W-:Y:S01]  /*1630*/  FADD R0, -R14, -INF ;  /* 0xff8000000e007421 */ /* 0x000fe20000000100 */
[----:B------:R-:W-:Y:S01]  /*1640*/  FSEL R27, R12, R13, P3 ;  /* 0x0000000d0c1b7208 */ /* 0x000fe20001800000 */
[----:B------:R-:W-:Y:S01]  /*1650*/  FMUL R23, R2, 1.4426950216293334961 ;  /* 0x3fb8aa3b02177820 */ /* 0x000fe20000400000 */
[----:B------:R-:W-:Y:S01]  /*1660*/  FADD R2, R13, -R13 ;  /* 0x8000000d0d027221 */ /* 0x000fe20000000000 */
[----:B------:R-:W-:Y:S01]  /*1670*/  IMAD.U32 R19, R15, 0x10000, RZ ;  /* 0x000100000f137824 */ /* 0x000fe200078e00ff */
[----:B------:R-:W-:Y:S01]  /*1680*/  FSEL R15, R12, R27, P4 ;  /* 0x0000001b0c0f7208 */ /* 0x000fe20002000000 */
[----:B------:R-:W-:Y:S01]  /*1690*/  @!P1 FMUL R21, R21, 0.5 ;  /* 0x3f00000015159820 */ /* 0x000fe20000400000 */
[----:B------:R-:W-:Y:S01]  /*16a0*/  FMUL R26, R2, 1.4426950216293334961 ;  /* 0x3fb8aa3b021a7820 */ /* 0x000fe20000400000 */
[----:B------:R-:W-:Y:S01]  /*16b0*/  FADD R18, R18, R19 ;  /* 0x0000001312127221 */ /* 0x000fe20000000000 */
[----:B------:R-:W-:Y:S01]  /*16c0*/  FSETP.GT.AND P6, PT, R15, R14, PT ;  /* 0x0000000e0f00720b */ /* 0x000fe20003fc4000 */
[----:B------:R0:W1:Y:S01]  /*16d0*/  MUFU.EX2 R25, R21 ;  /* 0x0000001500197308 */ /* 0x0000620000000800 */
[----:B------:R-:W-:Y:S01]  /*16e0*/  FADD R19, R14, -R14 ;  /* 0x8000000e0e137221 */ /* 0x000fe20000000000 */
[----:B------:R-:W-:Y:S01]  /*16f0*/  FSETP.GEU.AND P4, PT, R26, -126, PT ;  /* 0xc2fc00001a00780b */ /* 0x000fe20003f8e000 */
[----:B------:R-:W-:Y:S01]  /*1700*/  @!P0 FMUL R24, R24, 0.5 ;  /* 0x3f00000018188820 */ /* 0x000fe20000400000 */
[----:B------:R-:W-:Y:S01]  /*1710*/  FMUL R20, R0, 1.4426950216293334961 ;  /* 0x3fb8aa3b00147820 */ /* 0x000fe20000400000 */
[C---:B------:R-:W-:Y:S01]  /*1720*/  FADD R2, -R18.reuse, -INF ;  /* 0xff80000012027421 */ /* 0x040fe20000000100 */
[----:B------:R-:W-:Y:S01]  /*1730*/  FMUL R22, R19, 1.4426950216293334961 ;  /* 0x3fb8aa3b13167820 */ /* 0x000fe20000400000 */
[----:B------:R-:W-:Y:S01]  /*1740*/  FSETP.NAN.AND P5, PT, R15, R15, PT ;  /* 0x0000000f0f00720b */ /* 0x000fe20003fa8000 */
[----:B------:R2:W3:Y:S01]  /*1750*/  MUFU.EX2 R0, R24 ;  /* 0x0000001800007308 */ /* 0x0004e20000000800 */
[----:B0-----:R-:W-:Y:S01]  /*1760*/  FADD R21, R18, -R18 ;  /* 0x8000001212157221 */ /* 0x001fe20000000000 */
[----:B------:R-:W-:Y:S01]  /*1770*/  FMUL R19, R2, 1.4426950216293334961 ;  /* 0x3fb8aa3b02137820 */ /* 0x000fe20000400000 */
[----:B------:R-:W-:-:S02]  /*1780*/  FSETP.GEU.AND P3, PT, R20, -126, PT ;  /* 0xc2fc00001400780b */ /* 0x000fc40003f6e000 */
[----:B------:R-:W-:Y:S02]  /*1790*/  FSETP.GEU.AND P2, PT, R23, -126, PT ;  /* 0xc2fc00001700780b */ /* 0x000fe40003f4e000 */
[----:B------:R-:W-:Y:S01]  /*17a0*/  @!P6 FSEL R15, R15, R14, P5 ;  /* 0x0000000e0f0fe208 */ /* 0x000fe20002800000 */
[----:B-1----:R-:W-:Y:S01]  /*17b0*/  @!P1 FMUL R25, R25, R25 ;  /* 0x0000001919199220 */ /* 0x002fe20000400000 */
[----:B--2---:R-:W-:Y:S01]  /*17c0*/  FMUL R24, R21, 1.4426950216293334961 ;  /* 0x3fb8aa3b15187820 */ /* 0x004fe20000400000 */
[----:B------:R-:W-:Y:S01]  /*17d0*/  FSETP.GEU.AND P6, PT, R22, -126, PT ;  /* 0xc2fc00001600780b */ /* 0x000fe20003fce000 */
[----:B------:R-:W-:Y:S01]  /*17e0*/  @!P4 FMUL R26, R26, 0.5 ;  /* 0x3f0000001a1ac820 */ /* 0x000fe20000400000 */
[----:B------:R-:W-:Y:S02]  /*17f0*/  FSETP.GEU.AND P5, PT, R19, -126, PT ;  /* 0xc2fc00001300780b */ /* 0x000fe40003fae000 */
[----:B------:R-:W-:Y:S01]  /*1800*/  FSETP.GEU.AND P1, PT, R24, -126, PT ;  /* 0xc2fc00001800780b */ /* 0x000fe20003f2e000 */
[----:B------:R-:W0:Y:S01]  /*1810*/  MUFU.EX2 R2, R26 ;  /* 0x0000001a00027308 */ /* 0x000e220000000800 */
[----:B------:R-:W-:Y:S01]  /*1820*/  @!P3 FMUL R20, R20, 0.5 ;  /* 0x3f0000001414b820 */ /* 0x000fe20000400000 */
[----:B---3--:R-:W-:Y:S01]  /*1830*/  @!P0 FMUL R0, R0, R0 ;  /* 0x0000000000008220 */ /* 0x008fe20000400000 */
[----:B------:R-:W-:Y:S01]  /*1840*/  @!P2 FMUL R23, R23, 0.5 ;  /* 0x3f0000001717a820 */ /* 0x000fe20000400000 */
[----:B------:R-:W-:-:S02]  /*1850*/  LOP3.LUT P0, RZ, R16, 0x3, RZ, 0xc0, !PT ;  /* 0x0000000310ff7812 */ /* 0x000fc4000780c0ff */
[----:B------:R-:W-:Y:S01]  /*1860*/  FFMA R25, RZ, R25, R0 ;  /* 0x00000019ff197223 */ /* 0x000fe20000000000 */
[----:B------:R-:W-:Y:S01]  /*1870*/  SHF.R.S32.HI R0, RZ, 0x1f, R17 ;  /* 0x0000001fff007819 */ /* 0x000fe20000011411 */
[----:B------:R-:W-:Y:S01]  /*1880*/  @!P6 FMUL R22, R22, 0.5 ;  /* 0x3f0000001616e820 */ /* 0x000fe20000400000 */
[----:B------:R-:W1:Y:S01]  /*1890*/  MUFU.EX2 R20, R20 ;  /* 0x0000001400147308 */ /* 0x000e620000000800 */
[----:B------:R-:W-:Y:S01]  /*18a0*/  @!P5 FMUL R19, R19, 0.5 ;  /* 0x3f0000001313d820 */ /* 0x000fe20000400000 */
[----:B------:R-:W-:Y:S01]  /*18b0*/  ISETP.LT.AND P0, PT, R16, 0x4, !P0 ;  /* 0x000000041000780c */ /* 0x000fe20004701270 */
[----:B------:R-:W-:Y:S01]  /*18c0*/  @!P1 FMUL R24, R24, 0.5 ;  /* 0x3f00000018189820 */ /* 0x000fe20000400000 */
[----:B0-----:R-:W-:-:S04]  /*18d0*/  @!P4 FMUL R2, R2, R2 ;  /* 0x000000020202c220 */ /* 0x001fc80000400000 */
[----:B------:R-:W0:Y:S01]  /*18e0*/  MUFU.EX2 R27, R23 ;  /* 0x00000017001b7308 */ /* 0x000e220000000800 */
[----:B------:R-:W-:-:S07]  /*18f0*/  FSETP.GT.AND P4, PT, R15, R18, PT ;  /* 0x000000120f00720b */ /* 0x000fce0003f84000 */
[----:B------:R-:W2:Y:S01]  /*1900*/  MUFU.EX2 R23, R22 ;  /* 0x0000001600177308 */ /* 0x000ea20000000800 */
[----:B-1----:R-:W-:Y:S01]  /*1910*/  @!P3 FMUL R20, R20, R20 ;  /* 0x000000141414b220 */ /* 0x002fe20000400000 */
[----:B------:R-:W-:-:S04]  /*1920*/  FSETP.NAN.AND P3, PT, R15, R15, PT ;  /* 0x0000000f0f00720b */ /* 0x000fc80003f68000 */
[----:B------:R-:W-:Y:S02]  /*1930*/  @!P4 FSEL R15, R15, R18, P3 ;  /* 0x000000120f0fc208 */ /* 0x000fe40001800000 */
[----:B------:R-:W1:Y:S01]  /*1940*/  MUFU.EX2 R21, R19 ;  /* 0x0000001300157308 */ /* 0x000e620000000800 */
[----:B0-----:R-:W-:Y:S01]  /*1950*/  @!P2 FMUL R27, R27, R27 ;  /* 0x0000001b1b1ba220 */ /* 0x001fe20000400000 */
[----:B------:R-:W-:Y:S02]  /*1960*/  FSETP.NEU.AND P3, PT, R14, -INF , PT ;  /* 0xff8000000e00780b */ /* 0x000fe40003f6d000 */
[----:B------:R-:W-:Y:S01]  /*1970*/  FSETP.NEU.AND P4, PT, R18, -INF , PT ;  /* 0xff8000001200780b */ /* 0x000fe20003f8d000 */
[----:B------:R-:W-:Y:S01]  /*1980*/  FFMA R27, RZ, R27, R2 ;  /* 0x0000001bff1b7223 */ /* 0x000fe20000000002 */
[----:B------:R-:W-:Y:S02]  /*1990*/  SHF.R.U32.HI R2, RZ, 0x3, R16 ;  /* 0x00000003ff027819 */ /* 0x000fe40000011610 */
[----:B------:R0:W3:Y:S01]  /*19a0*/  MUFU.EX2 R26, R24 ;  /* 0x00000018001a7308 */ /* 0x0000e20000000800 */
[----:B--2---:R-:W-:Y:S01]  /*19b0*/  @!P6 FMUL R23, R23, R23 ;  /* 0x000000171717e220 */ /* 0x004fe20000400000 */
[----:B------:R-:W-:-:S02]  /*19c0*/  FSETP.NEU.AND P6, PT, R13, -INF , PT ;  /* 0xff8000000d00780b */ /* 0x000fc40003fcd000 */
[----:B------:R-:W-:Y:S01]  /*19d0*/  ISETP.GE.AND P2, PT, R16, 0x4, PT ;  /* 0x000000041000780c */ /* 0x000fe20003f46270 */
[----:B------:R-:W-:Y:S01]  /*19e0*/  FFMA R23, RZ, R20, R23 ;  /* 0x00000014ff177223 */ /* 0x000fe20000000017 */
[----:B------:R-:W-:Y:S01]  /*19f0*/  LOP3.LUT R2, R2, 0xc, RZ, 0xc0, !PT ;  /* 0x0000000c02027812 */ /* 0x000fe200078ec0ff */
[----:B-1----:R-:W-:Y:S01]  /*1a00*/  @!P5 FMUL R21, R21, R21 ;  /* 0x000000151515d220 */ /* 0x002fe20000400000 */
[----:B------:R-:W-:Y:S01]  /*1a10*/  FSETP.NEU.AND P5, PT, R12, -INF , PT ;  /* 0xff8000000c00780b */ /* 0x000fe20003fad000 */
[----:B0-----:R-:W-:Y:S01]  /*1a20*/  IMAD.MOV.U32 R24, RZ, RZ, R15 ;  /* 0x000000ffff187224 */ /* 0x001fe200078e000f */
[----:B------:R-:W-:Y:S02]  /*1a30*/  FSEL R20, R27, 1, P6 ;  /* 0x3f8000001b147808 */ /* 0x000fe40003000000 */
[----:B------:R-:W-:Y:S01]  /*1a40*/  FSEL R19, R25, 1, P5 ;  /* 0x3f80000019137808 */ /* 0x000fe20002800000 */
[----:B---3--:R-:W-:Y:S01]  /*1a50*/  @!P1 FMUL R26, R26, R26 ;  /* 0x0000001a1a1a9220 */ /* 0x008fe20000400000 */
[----:B------:R-:W-:-:S03]  /*1a60*/  LOP3.LUT P1, RZ, R16, 0x1f, RZ, 0xc0, !PT ;  /* 0x0000001f10ff7812 */ /* 0x000fc6000782c0ff */
[----:B------:R-:W-:Y:S01]  /*1a70*/  FFMA R26, RZ, R21, R26 ;  /* 0x00000015ff1a7223 */ /* 0x000fe2000000001a */
[----:B------:R-:W-:-:S04]  /*1a80*/  FSEL R21, R23, 1, P3 ;  /* 0x3f80000017157808 */ /* 0x000fc80001800000 */
[----:B------:R-:W-:Y:S01]  /*1a90*/  FSEL R15, R26, 1, P4 ;  /* 0x3f8000001a0f7808 */ /* 0x000fe20002000000 */
[----:B------:R-:W-:Y:S05]  /*1aa0*/  BRA.DIV ~URZ, `(.L_x_1) ;  /* 0x00000b027f007947 */ /* 0x000fea000b800000 */
[----:B------:R-:W0:Y:S01]  /*1ab0*/  SHFL.BFLY PT, R23, R24, 0x10, 0x1f ;  /* 0x0e001f0018177f89 */ /* 0x000e2200000e0000 */
[C---:B------:R-:W-:Y:S02]  /*1ac0*/  FSETP.NAN.AND P4, PT, R24.reuse, R24, PT ;  /* 0x000000181800720b */ /* 0x040fe40003f88000 */
[----:B0-----:R-:W-:-:S11]  /*1ad0*/  FSETP.GT.AND P3, PT, R24, R23, PT ;  /* 0x000000171800720b */ /* 0x001fd60003f64000 */
[----:B------:R-:W-:-:S04]  /*1ae0*/  @!P4 FSEL R24, R24, R23, P3 ;  /* 0x000000171818c208 */ /* 0x000fc80001800000 */
[C---:B------:R-:W-:Y:S01]  /*1af0*/  FSETP.NAN.AND P4, PT, R24.reuse, R24, PT ;  /* 0x000000181800720b */ /* 0x040fe20003f88000 */
[----:B------:R-:W0:Y:S02]  /*1b00*/  SHFL.BFLY PT, R23, R24, 0x8, 0x1f ;  /* 0x0d001f0018177f89 */ /* 0x000e2400000e0000 */
[----:B0-----:R-:W-:-:S13]  /*1b10*/  FSETP.GT.AND P3, PT, R24, R23, PT ;  /* 0x000000171800720b */ /* 0x001fda0003f64000 */
        /* <DEDUP_REMOVED lines=9> */
[----:B------:R-:W-:Y:S01]  /*1bb0*/  MOV R25, R24 ;  /* 0x0000001800197202 */ /* 0x000fe20000000f00 */
[----:B------:R0:W1:Y:S01]  /*1bc0*/  SHFL.BFLY PT, R22, R24, 0x1, 0x1f ;  /* 0x0c201f0018167f89 */ /* 0x00006200000e0000 */
[----:B------:R-:W-:-:S03]  /*1bd0*/  IMAD.MOV.U32 R26, RZ, RZ, R24 ;  /* 0x000000ffff1a7224 */ /* 0x000fc600078e0018 */
.L_x_2:
[C---:B-1----:R-:W-:Y:S01]  /*1be0*/  FSETP.GT.AND P3, PT, R25.reuse, R22, PT ;  /* 0x000000161900720b */ /* 0x042fe20003f64000 */
[----:B------:R-:W-:Y:S01]  /*1bf0*/  ULDC.64 UR4, c[0x0][0x118] ;  /* 0x0000460000047ab9 */ /* 0x000fe20000000a00 */
[----:B------:R-:W-:-:S11]  /*1c00*/  FSETP.NAN.AND P4, PT, R25, R25, PT ;  /* 0x000000191900720b */ /* 0x000fd60003f88000 */
[----:B------:R-:W-:-:S05]  /*1c10*/  @!P3 SEL R26, R26, R22, P4 ;  /* 0x000000161a1ab207 */ /* 0x000fca0002000000 */
[----:B------:R-:W-:Y:S04]  /*1c20*/  @!P1 STS [R2], R26 ;  /* 0x0000001a02009388 */ /* 0x000fe80000000800 */
[----:B------:R-:W-:Y:S06]  /*1c30*/  BAR.SYNC.DEFER_BLOCKING 0x0 ;  /* 0x0000000000007b1d */ /* 0x000fec0000010000 */
[----:B------:R-:W1:Y:S04]  /*1c40*/  @!P2 LDS R22, [R16.X4] ;  /* 0x000000001016a984 */ /* 0x000e680000004800 */
[----:B-1----:R-:W1:Y:S01]  /*1c50*/  SHFL.BFLY PT, R23, R22, 0x2, 0x1f ;  /* 0x0c401f0016177f89 */ /* 0x002e6200000e0000 */
[----:B------:R-:W-:-:S02]  /*1c60*/  FSETP.NAN.AND P4, PT, R22, R22, PT ;  /* 0x000000161600720b */ /* 0x000fc40003f88000 */
[----:B-1----:R-:W-:-:S04]  /*1c70*/  FSETP.GT.AND P3, PT, R22, R23, PT ;  /* 0x000000171600720b */ /* 0x002fc80003f64000 */
[----:B------:R-:W-:-:S04]  /*1c80*/  FSEL R23, R22, R23, P3 ;  /* 0x0000001716177208 */ /* 0x000fc80001800000 */
[----:B------:R-:W-:-:S04]  /*1c90*/  FSEL R25, R22, R23, P4 ;  /* 0x0000001716197208 */ /* 0x000fc80002000000 */
[C---:B------:R-:W-:Y:S01]  /*1ca0*/  FSETP.NAN.AND P4, PT, R25.reuse, R25, PT ;  /* 0x000000191900720b */ /* 0x040fe20003f88000 */
[----:B0-----:R-:W0:Y:S02]  /*1cb0*/  SHFL.BFLY PT, R24, R25, 0x1, 0x1f ;  /* 0x0c201f0019187f89 */ /* 0x001e2400000e0000 */
[----:B0-----:R-:W-:-:S13]  /*1cc0*/  FSETP.GT.AND P3, PT, R25, R24, PT ;  /* 0x000000181900720b */ /* 0x001fda0003f64000 */
[----:B------:R-:W-:-:S05]  /*1cd0*/  @!P3 SEL R25, R25, R24, P4 ;  /* 0x000000181919b207 */ /* 0x000fca0002000000 */
[----:B------:R-:W-:Y:S04]  /*1ce0*/  @P0 STS [R16.X4], R25 ;  /* 0x0000001910000388 */ /* 0x000fe80000004800 */
[----:B------:R-:W-:Y:S06]  /*1cf0*/  BAR.SYNC.DEFER_BLOCKING 0x0 ;  /* 0x0000000000007b1d */ /* 0x000fec0000010000 */
[----:B------:R-:W0:Y:S02]  /*1d00*/  LDS R23, [RZ] ;  /* 0x00000000ff177984 */ /* 0x000e240000000800 */
[----:B0-----:R-:W-:-:S02]  /*1d10*/  FADD R13, R13, -R23 ;  /* 0x800000170d0d7221 */ /* 0x001fc40000000000 */
[----:B------:R-:W-:Y:S01]  /*1d20*/  BAR.SYNC.DEFER_BLOCKING 0x0 ;  /* 0x0000000000007b1d */ /* 0x000fe20000010000 */
[----:B------:R-:W-:Y:S01]  /*1d30*/  FSETP.NEU.AND P6, PT, R23, -INF , PT ;  /* 0xff8000001700780b */ /* 0x000fe20003fcd000 */
[--C-:B------:R-:W-:Y:S01]  /*1d40*/  FADD R14, R14, -R23.reuse ;  /* 0x800000170e0e7221 */ /* 0x100fe20000000000 */
[----:B------:R-:W-:Y:S01]  /*1d50*/  FMUL R22, R13, 1.4426950216293334961 ;  /* 0x3fb8aa3b0d167820 */ /* 0x000fe20000400000 */
[--C-:B------:R-:W-:Y:S01]  /*1d60*/  FADD R13, R12, -R23.reuse ;  /* 0x800000170c0d7221 */ /* 0x100fe20000000000 */
[----:B------:R-:W-:Y:S01]  /*1d70*/  FADD R18, R18, -R23 ;  /* 0x8000001712127221 */ /* 0x000fe20000000000 */
[----:B------:R-:W-:Y:S02]  /*1d80*/  FMUL R14, R14, 1.4426950216293334961 ;  /* 0x3fb8aa3b0e0e7820 */ /* 0x000fe40000400000 */
[----:B------:R-:W-:Y:S01]  /*1d90*/  FMUL R13, R13, 1.4426950216293334961 ;  /* 0x3fb8aa3b0d0d7820 */ /* 0x000fe20000400000 */
[----:B------:R-:W-:Y:S01]  /*1da0*/  FSEL R22, R22, RZ, P6 ;  /* 0x000000ff16167208 */ /* 0x000fe20003000000 */
[----:B------:R-:W-:Y:S01]  /*1db0*/  FMUL R18, R18, 1.4426950216293334961 ;  /* 0x3fb8aa3b12127820 */ /* 0x000fe20000400000 */
[----:B------:R-:W-:-:S02]  /*1dc0*/  FSEL R24, R14, RZ, P6 ;  /* 0x000000ff0e187208 */ /* 0x000fc40003000000 */
[----:B------:R-:W-:Y:S02]  /*1dd0*/  FSETP.GEU.AND P5, PT, R22, -126, PT ;  /* 0xc2fc00001600780b */ /* 0x000fe40003fae000 */
[----:B------:R-:W-:Y:S02]  /*1de0*/  FSEL R13, R13, RZ, P6 ;  /* 0x000000ff0d0d7208 */ /* 0x000fe40003000000 */
[----:B------:R-:W-:Y:S02]  /*1df0*/  FSETP.GEU.AND P3, PT, R24, -126, PT ;  /* 0xc2fc00001800780b */ /* 0x000fe40003f6e000 */
[----:B------:R-:W-:Y:S02]  /*1e00*/  FSETP.GEU.AND P4, PT, R13, -126, PT ;  /* 0xc2fc00000d00780b */ /* 0x000fe40003f8e000 */
[----:B------:R-:W-:-:S04]  /*1e10*/  FSEL R26, R18, RZ, P6 ;  /* 0x000000ff121a7208 */ /* 0x000fc80003000000 */
[----:B------:R-:W-:Y:S01]  /*1e20*/  FSETP.GEU.AND P6, PT, R26, -126, PT ;  /* 0xc2fc00001a00780b */ /* 0x000fe20003fce000 */
[----:B------:R-:W-:-:S04]  /*1e30*/  @!P5 FMUL R22, R22, 0.5 ;  /* 0x3f0000001616d820 */ /* 0x000fc80000400000 */
[----:B------:R-:W0:Y:S01]  /*1e40*/  MUFU.EX2 R25, R22 ;  /* 0x0000001600197308 */ /* 0x000e220000000800 */
[----:B------:R-:W-:Y:S01]  /*1e50*/  @!P3 FMUL R24, R24, 0.5 ;  /* 0x3f0000001818b820 */ /* 0x000fe20000400000 */
[----:B------:R-:W-:-:S06]  /*1e60*/  @!P4 FMUL R13, R13, 0.5 ;  /* 0x3f0000000d0dc820 */ /* 0x000fcc0000400000 */
[----:B------:R-:W1:Y:S01]  /*1e70*/  MUFU.EX2 R14, R13 ;  /* 0x0000000d000e7308 */ /* 0x000e620000000800 */
[----:B------:R-:W-:-:S07]  /*1e80*/  @!P6 FMUL R26, R26, 0.5 ;  /* 0x3f0000001a1ae820 */ /* 0x000fce0000400000 */
[----:B------:R-:W2:Y:S01]  /*1e90*/  MUFU.EX2 R18, R24 ;  /* 0x0000001800127308 */ /* 0x000ea20000000800 */
[----:B0-----:R-:W-:-:S04]  /*1ea0*/  @!P5 FMUL R25, R25, R25 ;  /* 0x000000191919d220 */ /* 0x001fc80000400000 */
[----:B------:R-:W-:-:S03]  /*1eb0*/  FMUL R20, R20, R25 ;  /* 0x0000001914147220 */ /* 0x000fc60000400000 */
[----:B------:R-:W0:Y:S01]  /*1ec0*/  MUFU.EX2 R28, R26 ;  /* 0x0000001a001c7308 */ /* 0x000e220000000800 */
[----:B-1----:R-:W-:-:S04]  /*1ed0*/  @!P4 FMUL R14, R14, R14 ;  /* 0x0000000e0e0ec220 */ /* 0x002fc80000400000 */
[----:B------:R-:W-:Y:S01]  /*1ee0*/  FFMA R20, R19, R14, R20 ;  /* 0x0000000e13147223 */ /* 0x000fe20000000014 */
[----:B--2---:R-:W-:-:S04]  /*1ef0*/  @!P3 FMUL R18, R18, R18 ;  /* 0x000000121212b220 */ /* 0x004fc80000400000 */
[----:B------:R-:W-:Y:S01]  /*1f00*/  FFMA R20, R21, R18, R20 ;  /* 0x0000001215147223 */ /* 0x000fe20000000014 */
[----:B0-----:R-:W-:-:S04]  /*1f10*/  @!P6 FMUL R28, R28, R28 ;  /* 0x0000001c1c1ce220 */ /* 0x001fc80000400000 */
[----:B------:R-:W-:-:S05]  /*1f20*/  FFMA R15, R15, R28, R20 ;  /* 0x0000001c0f0f7223 */ /* 0x000fca0000000014 */
[----:B------:R-:W0:Y:S02]  /*1f30*/  SHFL.BFLY PT, R14, R15, 0x10, 0x1f ;  /* 0x0e001f000f0e7f89 */ /* 0x000e2400000e0000 */
[----:B0-----:R-:W-:-:S05]  /*1f40*/  FADD R14, R15, R14 ;  /* 0x0000000e0f0e7221 */ /* 0x001fca0000000000 */
[----:B------:R-:W0:Y:S02]  /*1f50*/  SHFL.BFLY PT, R13, R14, 0x8, 0x1f ;  /* 0x0d001f000e0d7f89 */ /* 0x000e2400000e0000 */
[----:B0-----:R-:W-:-:S05]  /*1f60*/  FADD R13, R14, R13 ;  /* 0x0000000d0e0d7221 */ /* 0x001fca0000000000 */
[----:B------:R-:W0:Y:S02]  /*1f70*/  SHFL.BFLY PT, R18, R13, 0x4, 0x1f ;  /* 0x0c801f000d127f89 */ /* 0x000e2400000e0000 */
[----:B0-----:R-:W-:-:S05]  /*1f80*/  FADD R18, R13, R18 ;  /* 0x000000120d127221 */ /* 0x001fca0000000000 */
[----:B------:R-:W0:Y:S02]  /*1f90*/  SHFL.BFLY PT, R19, R18, 0x2, 0x1f ;  /* 0x0c401f0012137f89 */ /* 0x000e2400000e0000 */
[----:B0-----:R-:W-:Y:S01]  /*1fa0*/  FADD R19, R18, R19 ;  /* 0x0000001312137221 */ /* 0x001fe20000000000 */
[----:B------:R-:W-:-:S04]  /*1fb0*/  IMAD.MOV.U32 R18, RZ, RZ, 0x2 ;  /* 0x00000002ff127424 */ /* 0x000fc800078e00ff */
[----:B------:R-:W0:Y:S02]  /*1fc0*/  SHFL.BFLY PT, R20, R19, 0x1, 0x1f ;  /* 0x0c201f0013147f89 */ /* 0x000e2400000e0000 */
[----:B0-----:R-:W-:-:S05]  /*1fd0*/  FADD R25, R19, R20 ;  /* 0x0000001413197221 */ /* 0x001fca0000000000 */
[----:B------:R-:W-:Y:S04]  /*1fe0*/  @!P1 STS [R2], R25 ;  /* 0x0000001902009388 */ /* 0x000fe80000000800 */
[----:B------:R-:W-:Y:S06]  /*1ff0*/  BAR.SYNC.DEFER_BLOCKING 0x0 ;  /* 0x0000000000007b1d */ /* 0x000fec0000010000 */
[----:B------:R-:W0:Y:S04]  /*2000*/  @!P2 LDS R12, [R16.X4] ;  /* 0x00000000100ca984 */ /* 0x000e280000004800 */
[----:B0-----:R-:W0:Y:S02]  /*2010*/  SHFL.BFLY PT, R15, R12, 0x2, 0x1f ;  /* 0x0c401f000c0f7f89 */ /* 0x001e2400000e0000 */
[----:B0-----:R-:W-:-:S05]  /*2020*/  FADD R13, R12, R15 ;  /* 0x0000000f0c0d7221 */ /* 0x001fca0000000000 */
[----:B------:R-:W0:Y:S02]  /*2030*/  SHFL.BFLY PT, R14, R13, 0x1, 0x1f ;  /* 0x0c201f000d0e7f89 */ /* 0x000e2400000e0000 */
[----:B0-----:R-:W-:Y:S01]  /*2040*/  FADD R21, R13, R14 ;  /* 0x0000000e0d157221 */ /* 0x001fe20000000000 */
[----:B------:R-:W-:-:S04]  /*2050*/  IMAD.WIDE R14, R17, R18, c[0x0][0x160] ;  /* 0x00005800110e7625 */ /* 0x000fc800078e0212 */
[----:B------:R-:W-:Y:S04]  /*2060*/  @P0 STS [R16.X4], R21 ;  /* 0x0000001510000388 */ /* 0x000fe80000004800 */
[----:B------:R-:W-:Y:S06]  /*2070*/  BAR.SYNC.DEFER_BLOCKING 0x0 ;  /* 0x0000000000007b1d */ /* 0x000fec0000010000 */
[----:B------:R-:W2:Y:S04]  /*2080*/  LDG.E.EF.64 R14, [R14.64] ;  /* 0x000000040e0e7981 */ /* 0x000ea8000c0e1b00 */
[----:B------:R-:W-:Y:S04]  /*2090*/  LDS R2, [RZ] ;  /* 0x00000000ff027984 */ /* 0x000fe80000000800 */
[----:B------:R-:W-:Y:S06]  /*20a0*/  BAR.SYNC.DEFER_BLOCKING 0x0 ;  /* 0x0000000000007b1d */ /* 0x000fec0000010000 */
[----:B--2---:R-:W-:Y:S04]  /*20b0*/  STS.64 [R33], R14 ;  /* 0x0000000e21007388 */ /* 0x004fe80000000a00 */
[----:B------:R-:W-:Y:S06]  /*20c0*/  BAR.SYNC.DEFER_BLOCKING 0x0 ;  /* 0x0000000000007b1d */ /* 0x000fec0000010000 */
[----:B------:R-:W0:Y:S04]  /*20d0*/  LDS.U16 R12, [R3] ;  /* 0x00000000030c7984 */ /* 0x000e280000000400 */
[----:B------:R-:W1:Y:S04]  /*20e0*/  LDS.U16 R13, [R3+0x100] ;  /* 0x00010000030d7984 */ /* 0x000e680000000400 */
[----:B------:R-:W2:Y:S04]  /*20f0*/  LDS.U16 R16, [R3+0x200] ;  /* 0x0002000003107984 */ /* 0x000ea80000000400 */
[----:B------:R-:W3:Y:S04]  /*2100*/  LDS.U16 R18, [R3+0x300] ;  /* 0x0003000003127984 */ /* 0x000ee80000000400 */
[----:B------:R-:W-:Y:S06]  /*2110*/  BAR.SYNC.DEFER_BLOCKING 0x0 ;  /* 0x0000000000007b1d */ /* 0x000fec0000010000 */
[----:B------:R-:W4:Y:S04]  /*2120*/  LDG.E.EL.U16 R10, [R10.64] ;  /* 0x000000040a0a7981 */ /* 0x000f28000c2e1500 */
[----:B------:R-:W5:Y:S04]  /*2130*/  LDG.E.EL.U16 R8, [R8.64] ;  /* 0x0000000408087981 */ /* 0x000f68000c2e1500 */
[----:B------:R2:W5:Y:S04]  /*2140*/  LDG.E.EL.U16 R6, [R6.64] ;  /* 0x0000000406067981 */ /* 0x000568000c2e1500 */
[----:B------:R-:W5:Y:S01]  /*2150*/  LDG.E.EL.U16 R4, [R4.64] ;  /* 0x0000000404047981 */ /* 0x000f62000c2e1500 */
[----:B0-----:R-:W-:-:S03]  /*2160*/  IMAD.U32 R12, R12, 0x10000, RZ ;  /* 0x000100000c0c7824 */ /* 0x001fc600078e00ff */
[----:B------:R-:W-:Y:S01]  /*2170*/  BAR.SYNC.DEFER_BLOCKING 0x0 ;  /* 0x0000000000007b1d */ /* 0x000fe20000010000 */
[----:B-1----:R-:W-:Y:S01]  /*2180*/  IMAD.U32 R13, R13, 0x10000, RZ ;  /* 0x000100000d0d7824 */ /* 0x002fe200078e00ff */
[----:B------:R-:W-:Y:S01]  /*2190*/  FSETP.GT.AND P0, PT, |R2|, 8.50705917302346158658e+37, PT ;  /* 0x7e8000000200780b */ /* 0x000fe20003f04200 */
[----:B--2---:R-:W-:Y:S01]  /*21a0*/  IMAD.U32 R16, R16, 0x10000, RZ ;  /* 0x0001000010107824 */ /* 0x004fe200078e00ff */
[----:B------:R-:W-:Y:S01]  /*21b0*/  FSETP.GEU.AND P5, PT, |R2|, 1.175494350822287508e-38, PT ;  /* 0x008000000200780b */ /* 0x000fe20003fae200 */
[----:B---3--:R-:W-:-:S10]  /*21c0*/  IMAD.U32 R18, R18, 0x10000, RZ ;  /* 0x0001000012127824 */ /* 0x008fd400078e00ff */
[----:B------:R-:W-:-:S04]  /*21d0*/  @P0 FMUL R2, R2, 0.25 ;  /* 0x3e80000002020820 */ /* 0x000fc80000400000 */
[----:B------:R-:W-:-:S04]  /*21e0*/  @!P5 FMUL R2, R2, 16777216 ;  /* 0x4b8000000202d820 */ /* 0x000fc80000400000 */
[----:B------:R-:W-:Y:S01]  /*21f0*/  MUFU.RCP R7, R2 ;  /* 0x0000000200077308 */ /* 0x000fe20000001000 */
[----:B----4-:R-:W-:-:S04]  /*2200*/  IMAD.U32 R15, R10, 0x10000, RZ ;  /* 0x000100000a0f7824 */ /* 0x010fc800078e00ff */
[----:B------:R-:W-:Y:S01]  /*2210*/  FADD R14, R12, R15 ;  /* 0x0000000f0c0e7221 */ /* 0x000fe20000000000 */
[----:B-----5:R-:W-:Y:S02]  /*2220*/  IMAD.U32 R12, R8, 0x10000, RZ ;  /* 0x00010000080c7824 */ /* 0x020fe400078e00ff */
[----:B------:R-:W-:Y:S02]  /*2230*/  IMAD.U32 R15, R6, 0x10000, RZ ;  /* 0x00010000060f7824 */ /* 0x000fe400078e00ff */
[----:B------:R-:W-:Y:S01]  /*2240*/  FADD R12, R13, R12 ;  /* 0x0000000c0d0c7221 */ /* 0x000fe20000000000 */
[C---:B------:R-:W-:Y:S01]  /*2250*/  FADD R14, -R23.reuse, R14 ;  /* 0x0000000e170e7221 */ /* 0x040fe20000000100 */
[----:B------:R-:W-:Y:S01]  /*2260*/  IMAD.U32 R5, R4, 0x10000, RZ ;  /* 0x0001000004057824 */ /* 0x000fe200078e00ff */
[----:B------:R-:W-:Y:S01]  /*2270*/  FADD R16, R16, R15 ;  /* 0x0000000f10107221 */ /* 0x000fe20000000000 */
[C---:B------:R-:W-:Y:S01]  /*2280*/  FADD R12, -R23.reuse, R12 ;  /* 0x0000000c170c7221 */ /* 0x040fe20000000100 */
[----:B------:R-:W-:Y:S01]  /*2290*/  FMUL R14, R14, 1.4426950216293334961 ;  /* 0x3fb8aa3b0e0e7820 */ /* 0x000fe20000400000 */
[----:B------:R-:W-:Y:S01]  /*22a0*/  FADD R18, R18, R5 ;  /* 0x0000000512127221 */ /* 0x000fe20000000000 */
[----:B------:R-:W-:Y:S01]  /*22b0*/  FADD R16, -R23, R16 ;  /* 0x0000001017107221 */ /* 0x000fe20000000100 */
[----:B------:R-:W-:-:S02]  /*22c0*/  FMUL R12, R12, 1.4426950216293334961 ;  /* 0x3fb8aa3b0c0c7820 */ /* 0x000fc40000400000 */
[----:B------:R-:W-:Y:S01]  /*22d0*/  FADD R18, -R23, R18 ;  /* 0x0000001217127221 */ /* 0x000fe20000000100 */
[----:B------:R-:W-:Y:S01]  /*22e0*/  FMUL R16, R16, 1.4426950216293334961 ;  /* 0x3fb8aa3b10107820 */ /* 0x000fe20000400000 */
[----:B------:R-:W-:Y:S02]  /*22f0*/  FSETP.GEU.AND P1, PT, R14, -126, PT ;  /* 0xc2fc00000e00780b */ /* 0x000fe40003f2e000 */
[----:B------:R-:W-:Y:S01]  /*2300*/  FMUL R18, R18, 1.4426950216293334961 ;  /* 0x3fb8aa3b12127820 */ /* 0x000fe20000400000 */
[----:B------:R-:W-:Y:S02]  /*2310*/  FSETP.GEU.AND P2, PT, R12, -126, PT ;  /* 0xc2fc00000c00780b */ /* 0x000fe40003f4e000 */
[----:B------:R-:W-:Y:S02]  /*2320*/  FSETP.GEU.AND P3, PT, R16, -126, PT ;  /* 0xc2fc00001000780b */ /* 0x000fe40003f6e000 */
[----:B------:R-:W-:-:S06]  /*2330*/  FSETP.GEU.AND P4, PT, R18, -126, PT ;  /* 0xc2fc00001200780b */ /* 0x000fcc0003f8e000 */
[----:B------:R-:W-:-:S03]  /*2340*/  @!P1 FMUL R14, R14, 0.5 ;  /* 0x3f0000000e0e9820 */ /* 0x000fc60000400000 */
[----:B------:R-:W-:Y:S02]  /*2350*/  @!P2 FMUL R12, R12, 0.5 ;  /* 0x3f0000000c0ca820 */ /* 0x000fe40000400000 */
[----:B------:R-:W-:Y:S01]  /*2360*/  @!P3 FMUL R16, R16, 0.5 ;  /* 0x3f0000001010b820 */ /* 0x000fe20000400000 */
[----:B------:R-:W0:Y:S01]  /*2370*/  MUFU.EX2 R14, R14 ;  /* 0x0000000e000e7308 */ /* 0x000e220000000800 */
[----:B------:R-:W-:-:S07]  /*2380*/  @!P4 FMUL R18, R18, 0.5 ;  /* 0x3f0000001212c820 */ /* 0x000fce0000400000 */
[----:B------:R-:W1:Y:S08]  /*2390*/  MUFU.EX2 R12, R12 ;  /* 0x0000000c000c7308 */ /* 0x000e700000000800 */
[----:B------:R-:W2:Y:S01]  /*23a0*/  MUFU.EX2 R4, R16 ;  /* 0x0000001000047308 */ /* 0x000ea20000000800 */
[----:B0-----:R-:W-:-:S04]  /*23b0*/  @!P1 FMUL R14, R14, R14 ;  /* 0x0000000e0e0e9220 */ /* 0x001fc80000400000 */
[----:B------:R-:W-:-:S03]  /*23c0*/  @P0 FMUL R14, R14, 0.25 ;  /* 0x3e8000000e0e0820 */ /* 0x000fc60000400000 */
[----:B------:R-:W0:Y:S01]  /*23d0*/  MUFU.EX2 R5, R18 ;  /* 0x0000001200057308 */ /* 0x000e220000000800 */
[----:B-1----:R-:W-:Y:S01]  /*23e0*/  @!P2 FMUL R12, R12, R12 ;  /* 0x0000000c0c0ca220 */ /* 0x002fe20000400000 */
[----:B------:R-:W-:-:S03]  /*23f0*/  @!P5 FMUL R14, R14, 16777216 ;  /* 0x4b8000000e0ed820 */ /* 0x000fc60000400000 */
[----:B------:R-:W-:Y:S01]  /*2400*/  @P0 FMUL R12, R12, 0.25 ;  /* 0x3e8000000c0c0820 */ /* 0x000fe20000400000 */
[C---:B------:R-:W-:Y:S01]  /*2410*/  FMUL R14, R7.reuse, R14 ;  /* 0x0000000e070e7220 */ /* 0x040fe20000400000 */
[----:B--2---:R-:W-:Y:S02]  /*2420*/  @!P3 FMUL R4, R4, R4 ;  /* 0x000000040404b220 */ /* 0x004fe40000400000 */
[----:B------:R-:W-:Y:S02]  /*2430*/  @!P5 FMUL R12, R12, 16777216 ;  /* 0x4b8000000c0cd820 */ /* 0x000fe40000400000 */
[----:B------:R-:W-:Y:S02]  /*2440*/  @P0 FMUL R4, R4, 0.25 ;  /* 0x3e80000004040820 */ /* 0x000fe40000400000 */
[----:B------:R-:W-:Y:S01]  /*2450*/  FMUL R9, R7, R12 ;  /* 0x0000000c07097220 */ /* 0x000fe20000400000 */
[----:B0-----:R-:W-:Y:S01]  /*2460*/  @!P4 FMUL R5, R5, R5 ;  /* 0x000000050505c220 */ /* 0x001fe20000400000 */
[----:B------:R-:W-:-:S03]  /*2470*/  @!P5 FMUL R4, R4, 16777216 ;  /* 0x4b8000000404d820 */ /* 0x000fc60000400000 */
[----:B------:R-:W-:Y:S01]  /*2480*/  F2FP.BF16.PACK_AB R9, R9, R14 ;  /* 0x0000000e0909723e */ /* 0x000fe200000010ff */
[----:B------:R-:W-:Y:S01]  /*2490*/  @P0 FMUL R5, R5, 0.25 ;  /* 0x3e80000005050820 */ /* 0x000fe20000400000 */
[----:B------:R-:W-:Y:S02]  /*24a0*/  FMUL R4, R7, R4 ;  /* 0x0000000407047220 */ /* 0x000fe40000400000 */
[----:B------:R-:W-:Y:S01]  /*24b0*/  PRMT R2, R9, 0x7632, R2 ;  /* 0x0000763209027816 */ /* 0x000fe20000000002 */
[----:B------:R-:W-:Y:S01]  /*24c0*/  STS.U16 [R3], R9 ;  /* 0x0000000903007388 */ /* 0x000fe20000000400 */
[----:B------:R-:W-:-:S03]  /*24d0*/  @!P5 FMUL R5, R5, 16777216 ;  /* 0x4b8000000505d820 */ /* 0x000fc60000400000 */
[----:B------:R-:W-:Y:S01]  /*24e0*/  STS.U16 [R3+0x100], R2 ;  /* 0x0001000203007388 */ /* 0x000fe20000000400 */
[----:B------:R-:W-:-:S05]  /*24f0*/  FMUL R5, R7, R5 ;  /* 0x0000000507057220 */ /* 0x000fca0000400000 */
[----:B------:R-:W-:-:S04]  /*2500*/  F2FP.BF16.PACK_AB R4, R5, R4 ;  /* 0x000000040504723e */ /* 0x000fc800000010ff */
[C---:B------:R-:W-:Y:S02]  /*2510*/  PRMT R5, R4.reuse, 0x7610, R5 ;  /* 0x0000761004057816 */ /* 0x040fe40000000005 */
[----:B------:R-:W-:Y:S02]  /*2520*/  PRMT R6, R4, 0x7632, R6 ;  /* 0x0000763204067816 */ /* 0x000fe40000000006 */
[C---:B------:R-:W-:Y:S01]  /*2530*/  LEA R4, P0, R17.reuse, c[0x0][0x170], 0x1 ;  /* 0x00005c0011047a11 */ /* 0x040fe200078008ff */
[----:B------:R0:W-:Y:S04]  /*2540*/  STS.U16 [R3+0x200], R5 ;  /* 0x0002000503007388 */ /* 0x0001e80000000400 */
[----:B------:R-:W-:Y:S04]  /*2550*/  STS.U16 [R3+0x300], R6 ;  /* 0x0003000603007388 */ /* 0x000fe80000000400 */
[----:B------:R-:W-:Y:S01]  /*2560*/  BAR.SYNC.DEFER_BLOCKING 0x0 ;  /* 0x0000000000007b1d */ /* 0x000fe20000010000 */
[----:B0-----:R-:W-:-:S05]  /*2570*/  LEA.HI.X R5, R17, c[0x0][0x174], R0, 0x1, P0 ;  /* 0x00005d0011057a11 */ /* 0x001fca00000f0c00 */
[----:B------:R-:W0:Y:S04]  /*2580*/  LDS.64 R32, [R33] ;  /* 0x0000000021207984 */ /* 0x000e280000000a00 */
[----:B0-----:R-:W-:Y:S01]  /*2590*/  STG.E.64 [R4.64], R32 ;  /* 0x0000002004007986 */ /* 0x001fe2000c101b04 */
[----:B------:R-:W-:Y:S05]  /*25a0*/  EXIT ;  /* 0x000000000000794d */ /* 0x000fea0003800000 */
.L_x_1:
[----:B------:R-:W-:Y:S01]  /*25b0*/  IMAD.MOV.U32 R27, RZ, RZ, 0x10 ;  /* 0x00000010ff1b7424 */ /* 0x000fe200078e00ff */
[----:B------:R-:W-:Y:S01]  /*25c0*/  MOV R22, 0x2600 ;  /* 0x0000260000167802 */ /* 0x000fe20000000f00 */
[----:B------:R-:W-:Y:S02]  /*25d0*/  IMAD.MOV.U32 R28, RZ, RZ, 0x1f ;  /* 0x0000001fff1c7424 */ /* 0x000fe400078e00ff */
[----:B------:R-:W-:Y:S02]  /*25e0*/  IMAD.MOV.U32 R29, RZ, RZ, -0x1 ;  /* 0xffffffffff1d7424 */ /* 0x000fe400078e00ff */
[----:B------:R-:W-:Y:S05]  /*25f0*/  CALL.REL.NOINC `($__internal_0_$__cuda_sm70_shflsync_bfly) ;  /* 0x000001d000007944 */ /* 0x000fea0003c00000 */
[C---:B-1----:R-:W-:Y:S02]  /*2600*/  FSETP.GT.AND P3, PT, R24.reuse, R27, PT ;  /* 0x0000001b1800720b */ /* 0x042fe40003f64000 */
[----:B------:R-:W-:-:S02]  /*2610*/  FSETP.NAN.AND P4, PT, R24, R24, PT ;  /* 0x000000181800720b */ /* 0x000fc40003f88000 */
[C---:B------:R-:W-:Y:S02]  /*2620*/  FSEL R27, R24.reuse, R27, P3 ;  /* 0x0000001b181b7208 */ /* 0x040fe40001800000 */
[----:B------:R-:W-:Y:S02]  /*2630*/  MOV R22, 0x2670 ;  /* 0x0000267000167802 */ /* 0x000fe40000000f00 */
[----:B0-----:R-:W-:Y:S01]  /*2640*/  FSEL R24, R24, R27, P4 ;  /* 0x0000001b18187208 */ /* 0x001fe20002000000 */
[----:B------:R-:W-:Y:S02]  /*2650*/  IMAD.MOV.U32 R27, RZ, RZ, 0x8 ;  /* 0x00000008ff1b7424 */ /* 0x000fe400078e00ff */
[----:B------:R-:W-:Y:S05]  /*2660*/  CALL.REL.NOINC `($__internal_0_$__cuda_sm70_shflsync_bfly) ;  /* 0x0000016000007944 */ /* 0x000fea0003c00000 */
[C---:B-1----:R-:W-:Y:S02]  /*2670*/  FSETP.GT.AND P3, PT, R24.reuse, R27, PT ;  /* 0x0000001b1800720b */ /* 0x042fe40003f64000 */
[----:B------:R-:W-:Y:S02]  /*2680*/  FSETP.NAN.AND P4, PT, R24, R24, PT ;  /* 0x000000181800720b */ /* 0x000fe40003f88000 */
[----:B------:R-:W-:-:S09]  /*2690*/  MOV R22, 0x26d0 ;  /* 0x000026d000167802 */ /* 0x000fd20000000f00 */
[----:B0-----:R-:W-:Y:S01]  /*26a0*/  @!P3 FSEL R24, R24, R27, P4 ;  /* 0x0000001b1818b208 */ /* 0x001fe20002000000 */
        /* <DEDUP_REMOVED lines=12> */
[----:B------:R-:W-:-:S04]  /*2770*/  IMAD.MOV.U32 R27, RZ, RZ, 0x1 ;  /* 0x00000001ff1b7424 */ /* 0x000fc800078e00ff */
[--C-:B------:R-:W-:Y:S02]  /*2780*/  IMAD.MOV.U32 R25, RZ, RZ, R24.reuse ;  /* 0x000000ffff197224 */ /* 0x100fe400078e0018 */
[----:B------:R-:W-:Y:S02]  /*2790*/  IMAD.MOV.U32 R26, RZ, RZ, R24 ;  /* 0x000000ffff1a7224 */ /* 0x000fe400078e0018 */
[----:B------:R-:W-:Y:S05]  /*27a0*/  CALL.REL.NOINC `($__internal_0_$__cuda_sm70_shflsync_bfly) ;  /* 0x0000002000007944 */ /* 0x000fea0003c00000 */
[----:B-1----:R-:W-:Y:S01]  /*27b0*/  IMAD.MOV.U32 R22, RZ, RZ, R27 ;  /* 0x000000ffff167224 */ /* 0x002fe200078e001b */
[----:B------:R-:W-:Y:S05]  /*27c0*/  BRA `(.L_x_2) ;  /* 0xfffff41000007947 */ /* 0x000fea000383ffff */
        .weak           $__internal_0_$__cuda_sm70_shflsync_bfly
        .type           $__internal_0_$__cuda_sm70_shflsync_bfly,@function
        .size           $__internal_0_$__cuda_sm70_shflsync_bfly,(.L_x_4 - $__internal_0_$__cuda_sm70_shflsync_bfly)
$__internal_0_$__cuda_sm70_shflsync_bfly:
[----:B------:R-:W-:Y:S01]  /*27d0*/  IMAD.MOV.U32 R23, RZ, RZ, 0x0 ;  /* 0x00000000ff177424 */ /* 0x000fe200078e00ff */
[----:B------:R0:W1:Y:S03]  /*27e0*/  SHFL.BFLY PT, R27, R24, R27, R28 ;  /* 0x0c00001b181b7389 */ /* 0x00006600000e001c */
[----:B------:R-:W-:Y:S05]  /*27f0*/  RET.REL.NODEC R22 `(triton_red_fused__softmax__to_copy_add_2) ;  /* 0xffffd80016007950 */ /* 0x000fea0003c3ffff */
.L_x_3:
[----:B------:R-:W-:-:S00]  /*2800*/  BRA `(.L_x_3) ;  /* 0xfffffff000007947 */ /* 0x000fc0000383ffff */
[----:B------:R-:W-:-:S00]  /*2810*/  NOP ;  /* 0x0000000000007918 */ /* 0x000fc00000000000 */
        /* <DEDUP_REMOVED lines=14> */
.L_x_4:


//--------------------- .nv.global.init           --------------------------
	.section	.nv.global.init,"aw",@progbits
.nv.global.init:
	.type		assertFunc_0,@object
	.size		assertFunc_0,(_$_str - assertFunc_0)
assertFunc_0:
        /*0000*/ 	.byte	0x75, 0x6e, 0x6b, 0x6e, 0x6f, 0x77, 0x6e, 0x00
	.type		_$_str,@object
	.size		_$_str,(assertMessage_0 - _$_str)
_$_str:
        /*0008*/ 	.byte	0x5f, 0x5f, 0x43, 0x55, 0x44, 0x41, 0x5f, 0x46, 0x54, 0x5a, 0x00
	.type		assertMessage_0,@object
	.size		assertMessage_0,(assertFile_0 - assertMessage_0)
assertMessage_0:
        /*0013*/ 	.byte	0x69, 0x6e, 0x64, 0x65, 0x78, 0x20, 0x6f, 0x75, 0x74, 0x20, 0x6f, 0x66, 0x20, 0x62, 0x6f, 0x75
        /*0023*/ 	.byte	0x6e, 0x64, 0x73, 0x3a, 0x20, 0x30, 0x20, 0x3c, 0x3d, 0x20, 0x74, 0x6d, 0x70, 0x32, 0x38, 0x20
        /*0033*/ 	.byte	0x3c, 0x20, 0x33, 0x32, 0x00
	.type		assertFile_0,@object
	.size		assertFile_0,(.L_1 - assertFile_0)
assertFile_0:
        /*0038*/ 	.byte	0x2f, 0x74, 0x6d, 0x70, 0x2f, 0x74, 0x6f, 0x72, 0x63, 0x68, 0x69, 0x6e, 0x64, 0x75, 0x63, 0x74
        /*0048*/ 	.byte	0x6f, 0x72, 0x5f, 0x72, 0x6f, 0x6f, 0x74, 0x2f, 0x68, 0x34, 0x2f, 0x63, 0x68, 0x34, 0x62, 0x35
        /*0058*/ 	.byte	0x34, 0x70, 0x73, 0x75, 0x70, 0x33, 0x66, 0x61, 0x32, 0x63, 0x64, 0x66, 0x70, 0x35, 0x72, 0x37
        /*0068*/ 	.byte	0x69, 0x67, 0x6f, 0x76, 0x6a, 0x77, 0x62, 0x73, 0x67, 0x37, 0x62, 0x32, 0x77, 0x6a, 0x6b, 0x6b
        /*0078*/ 	.byte	0x79, 0x32, 0x6e, 0x73, 0x6f, 0x73, 0x32, 0x61, 0x32, 0x64, 0x70, 0x32, 0x74, 0x6b, 0x65, 0x2e
        /*0088*/ 	.byte	0x70, 0x79, 0x00
.L_1:


//--------------------- .nv.shared.triton_red_fused__softmax__to_copy_add_2 --------------------------
	.section	.nv.shared.triton_red_fused__softmax__to_copy_add_2,"aw",@nobits
	.sectionflags	@""
	.align	16


//--------------------- SYMBOLS --------------------------

	.type		__assertfail,@function
